	.target	sm_90a

	.elftype	@"ET_EXEC"


//--------------------- .note.nv.tkinfo           --------------------------
	.section	.note.nv.tkinfo,"",@"SHT_NOTE"
	.sectionflags	@"SHF_NOTE_NV_TKINFO"
	.tkinfo
        /*0018*/ 	.word	0x00000002
        /*0030*/ 	.string	""
        /*0030*/ 	.string	"ptxas"
        /*0030*/ 	.string	"Cuda compilation tools, release 13.0, V13.0.88"
        /*0030*/ 	.string	"Build cuda_13.0.r13.0/compiler.36424714_0"
        /*0030*/ 	.string	"-arch sm_90a -m 64 "



//--------------------- .note.nv.cuinfo           --------------------------
	.section	.note.nv.cuinfo,"",@"SHT_NOTE"
	.sectionflags	@"SHF_NOTE_NV_CUINFO"
        /*0018*/ 	.short	0x0002
        /*001a*/ 	.short	0x005a
        /*001c*/ 	.short	0x0082
	.zero		2


//--------------------- .nv.info                  --------------------------
	.section	.nv.info,"",@"SHT_CUDA_INFO"
	.align	4


	//----- nvinfo : EIATTR_REGCOUNT
	.align		4
        /*0000*/ 	.byte	0x04, 0x2f
        /*0002*/ 	.short	(.L_12 - .L_11)
	.align		4
.L_11:
        /*0004*/ 	.word	index@(_ZN7cutlass13device_kernelINS_4gemm6kernel13GemmUniversalIN4cute5tupleIJiiiiEEENS1_10collective13CollectiveMmaINS1_37MainloopSm90TmaGmmaWarpSpecializedFP8ILi7ENS5_IJNS4_1CILi2EEESB_NSA_ILi1EEEEEENS1_35KernelTmaWarpSpecializedCooperativeEEENS5_IJNSA_ILi128EEESG_SG_EEENS_12float_e5m2_tENS5_IJlSC_lEEESI_SJ_NS4_8TiledMMAINS4_8MMA_AtomIJNS4_4SM904GMMA31MMA_64x128x32_F32E5M2E5M2_SS_TNILNSN_7ScaleInE1ELSP_1EEEEEENS4_6LayoutINS5_IJSB_SC_SC_EEENS5_IJSC_NSA_ILi0EEESU_EEEEENS5_IJNS4_10UnderscoreESX_SX_EEEEENS4_23SM90_TMA_LOAD_MULTICASTENS4_14ComposedLayoutINS4_7SwizzleILi3ELi4ELi3EEENS4_18smem_ptr_flag_bitsILi8EEENSS_INS5_IJNSA_ILi8EEESG_EEENS5_IJSG_SC_EEEEEEEvNS4_8identityES10_S1A_vS1B_EENS_8epilogue10collective6detail29Sm90TmaWarpSpecializedAdapterINS1E_15DefaultEpilogueISI_SJ_SJ_NS1D_6thread17LinearCombinationISI_Li1EffLNS1I_9ScaleType4KindE0ELNS_15FloatRoundStyleE2ESI_EENS1_15EpilogueDefaultEEEEEvvEEEEvNT_6ParamsE)
        /*0008*/ 	.word	0x000000a8


	//----- nvinfo : EIATTR_FRAME_SIZE
	.align		4
.L_12:
        /*000c*/ 	.byte	0x04, 0x11
        /*000e*/ 	.short	(.L_14 - .L_13)
	.align		4
.L_13:
        /*0010*/ 	.word	index@(_ZN7cutlass13device_kernelINS_4gemm6kernel13GemmUniversalIN4cute5tupleIJiiiiEEENS1_10collective13CollectiveMmaINS1_37MainloopSm90TmaGmmaWarpSpecializedFP8ILi7ENS5_IJNS4_1CILi2EEESB_NSA_ILi1EEEEEENS1_35KernelTmaWarpSpecializedCooperativeEEENS5_IJNSA_ILi128EEESG_SG_EEENS_12float_e5m2_tENS5_IJlSC_lEEESI_SJ_NS4_8TiledMMAINS4_8MMA_AtomIJNS4_4SM904GMMA31MMA_64x128x32_F32E5M2E5M2_SS_TNILNSN_7ScaleInE1ELSP_1EEEEEENS4_6LayoutINS5_IJSB_SC_SC_EEENS5_IJSC_NSA_ILi0EEESU_EEEEENS5_IJNS4_10UnderscoreESX_SX_EEEEENS4_23SM90_TMA_LOAD_MULTICASTENS4_14ComposedLayoutINS4_7SwizzleILi3ELi4ELi3EEENS4_18smem_ptr_flag_bitsILi8EEENSS_INS5_IJNSA_ILi8EEESG_EEENS5_IJSG_SC_EEEEEEEvNS4_8identityES10_S1A_vS1B_EENS_8epilogue10collective6detail29Sm90TmaWarpSpecializedAdapterINS1E_15DefaultEpilogueISI_SJ_SJ_NS1D_6thread17LinearCombinationISI_Li1EffLNS1I_9ScaleType4KindE0ELNS_15FloatRoundStyleE2ESI_EENS1_15EpilogueDefaultEEEEEvvEEEEvNT_6ParamsE)
        /*0014*/ 	.word	0x00000000


	//----- nvinfo : EIATTR_MIN_STACK_SIZE
	.align		4
.L_14:
        /*0018*/ 	.byte	0x04, 0x12
        /*001a*/ 	.short	(.L_16 - .L_15)
	.align		4
.L_15:
        /*001c*/ 	.word	index@(_ZN7cutlass13device_kernelINS_4gemm6kernel13GemmUniversalIN4cute5tupleIJiiiiEEENS1_10collective13CollectiveMmaINS1_37MainloopSm90TmaGmmaWarpSpecializedFP8ILi7ENS5_IJNS4_1CILi2EEESB_NSA_ILi1EEEEEENS1_35KernelTmaWarpSpecializedCooperativeEEENS5_IJNSA_ILi128EEESG_SG_EEENS_12float_e5m2_tENS5_IJlSC_lEEESI_SJ_NS4_8TiledMMAINS4_8MMA_AtomIJNS4_4SM904GMMA31MMA_64x128x32_F32E5M2E5M2_SS_TNILNSN_7ScaleInE1ELSP_1EEEEEENS4_6LayoutINS5_IJSB_SC_SC_EEENS5_IJSC_NSA_ILi0EEESU_EEEEENS5_IJNS4_10UnderscoreESX_SX_EEEEENS4_23SM90_TMA_LOAD_MULTICASTENS4_14ComposedLayoutINS4_7SwizzleILi3ELi4ELi3EEENS4_18smem_ptr_flag_bitsILi8EEENSS_INS5_IJNSA_ILi8EEESG_EEENS5_IJSG_SC_EEEEEEEvNS4_8identityES10_S1A_vS1B_EENS_8epilogue10collective6detail29Sm90TmaWarpSpecializedAdapterINS1E_15DefaultEpilogueISI_SJ_SJ_NS1D_6thread17LinearCombinationISI_Li1EffLNS1I_9ScaleType4KindE0ELNS_15FloatRoundStyleE2ESI_EENS1_15EpilogueDefaultEEEEEvvEEEEvNT_6ParamsE)
        /*0020*/ 	.word	0x00000000
.L_16:


//--------------------- .nv.compat                --------------------------
	.section	.nv.compat,"",@"SHT_CUDA_COMPAT_INFO"
	.align	4
        /*0000*/ 	.byte	0x02, 0x09, 0x01, 0x00, 0x02, 0x02, 0x04, 0x00, 0x02, 0x05, 0x05, 0x00, 0x03, 0x07, 0x01, 0x01
        /*0010*/ 	.byte	0x02, 0x03, 0x01, 0x00, 0x02, 0x06, 0x01, 0x00, 0x04, 0x0b, 0x08, 0x00, 0x00, 0x00, 0x00, 0x00
        /*0020*/ 	.byte	0x00, 0x00, 0x00, 0x00


//--------------------- .nv.info._ZN7cutlass13device_kernelINS_4gemm6kernel13GemmUniversalIN4cute5tupleIJiiiiEEENS1_10collective13CollectiveMmaINS1_37MainloopSm90TmaGmmaWarpSpecializedFP8ILi7ENS5_IJNS4_1CILi2EEESB_NSA_ILi1EEEEEENS1_35KernelTmaWarpSpecializedCooperativeEEENS5_IJNSA_ILi128EEESG_SG_EEENS_12float_e5m2_tENS5_IJlSC_lEEESI_SJ_NS4_8TiledMMAINS4_8MMA_AtomIJNS4_4SM904GMMA31MMA_64x128x32_F32E5M2E5M2_SS_TNILNSN_7ScaleInE1ELSP_1EEEEEENS4_6LayoutINS5_IJSB_SC_SC_EEENS5_IJSC_NSA_ILi0EEESU_EEEEENS5_IJNS4_10UnderscoreESX_SX_EEEEENS4_23SM90_TMA_LOAD_MULTICASTENS4_14ComposedLayoutINS4_7SwizzleILi3ELi4ELi3EEENS4_18smem_ptr_flag_bitsILi8EEENSS_INS5_IJNSA_ILi8EEESG_EEENS5_IJSG_SC_EEEEEEEvNS4_8identityES10_S1A_vS1B_EENS_8epilogue10collective6detail29Sm90TmaWarpSpecializedAdapterINS1E_15DefaultEpilogueISI_SJ_SJ_NS1D_6thread17LinearCombinationISI_Li1EffLNS1I_9ScaleType4KindE0ELNS_15FloatRoundStyleE2ESI_EENS1_15EpilogueDefaultEEEEEvvEEEEvNT_6ParamsE --------------------------
	.section	.nv.info._ZN7cutlass13device_kernelINS_4gemm6kernel13GemmUniversalIN4cute5tupleIJiiiiEEENS1_10collective13CollectiveMmaINS1_37MainloopSm90TmaGmmaWarpSpecializedFP8ILi7ENS5_IJNS4_1CILi2EEESB_NSA_ILi1EEEEEENS1_35KernelTmaWarpSpecializedCooperativeEEENS5_IJNSA_ILi128EEESG_SG_EEENS_12float_e5m2_tENS5_IJlSC_lEEESI_SJ_NS4_8TiledMMAINS4_8MMA_AtomIJNS4_4SM904GMMA31MMA_64x128x32_F32E5M2E5M2_SS_TNILNSN_7ScaleInE1ELSP_1EEEEEENS4_6LayoutINS5_IJSB_SC_SC_EEENS5_IJSC_NSA_ILi0EEESU_EEEEENS5_IJNS4_10UnderscoreESX_SX_EEEEENS4_23SM90_TMA_LOAD_MULTICASTENS4_14ComposedLayoutINS4_7SwizzleILi3ELi4ELi3EEENS4_18smem_ptr_flag_bitsILi8EEENSS_INS5_IJNSA_ILi8EEESG_EEENS5_IJSG_SC_EEEEEEEvNS4_8identityES10_S1A_vS1B_EENS_8epilogue10collective6detail29Sm90TmaWarpSpecializedAdapterINS1E_15DefaultEpilogueISI_SJ_SJ_NS1D_6thread17LinearCombinationISI_Li1EffLNS1I_9ScaleType4KindE0ELNS_15FloatRoundStyleE2ESI_EENS1_15EpilogueDefaultEEEEEvvEEEEvNT_6ParamsE,"",@"SHT_CUDA_INFO"
	.sectionflags	@""
	.align	4


	//----- nvinfo : EIATTR_CUDA_API_VERSION
	.align		4
        /*0000*/ 	.byte	0x04, 0x37
        /*0002*/ 	.short	(.L_18 - .L_17)
.L_17:
        /*0004*/ 	.word	0x00000082


	//----- nvinfo : EIATTR_KPARAM_INFO
	.align		4
.L_18:
        /*0008*/ 	.byte	0x04, 0x17
        /*000a*/ 	.short	(.L_20 - .L_19)
.L_19:
        /*000c*/ 	.word	0x00000000
        /*0010*/ 	.short	0x0000
        /*0012*/ 	.short	0x0070
        /*0014*/ 	.byte	0x00, 0xf0, 0x01, 0x10


	//----- nvinfo : EIATTR_SPARSE_MMA_MASK
	.align		4
.L_20:
        /*0018*/ 	.byte	0x03, 0x50
        /*001a*/ 	.short	0x0000


	//----- nvinfo : EIATTR_MAXREG_COUNT
	.align		4
        /*001c*/ 	.byte	0x03, 0x1b
        /*001e*/ 	.short	0x00a8


	//----- nvinfo : EIATTR_NUM_BARRIERS
	.align		4
        /*0020*/ 	.byte	0x02, 0x4c
        /*0022*/ 	.byte	0x01
	.zero		1


	//----- nvinfo : EIATTR_MERCURY_ISA_VERSION
	.align		4
        /*0024*/ 	.byte	0x03, 0x5f
        /*0026*/ 	.short	0x0101


	//----- nvinfo : EIATTR_INT_WARP_WIDE_INSTR_OFFSETS
	.align		4
        /*0028*/ 	.byte	0x04, 0x31
        /*002a*/ 	.short	(.L_22 - .L_21)


	//   ....[0]....
.L_21:
        /*002c*/ 	.word	0x00000500


	//   ....[1]....
        /*0030*/ 	.word	0x00000530


	//   ....[2]....
        /*0034*/ 	.word	0x000006b0


	//----- nvinfo : EIATTR_COOP_GROUP_MASK_REGIDS
	.align		4
.L_22:
        /*0038*/ 	.byte	0x04, 0x29
        /*003a*/ 	.short	(.L_24 - .L_23)


	//   ....[0]....
.L_23:
        /*003c*/ 	.word	0xffffffff


	//   ....[1]....
        /*0040*/ 	.word	0xffffffff


	//   ....[2]....
        /*0044*/ 	.word	0xffffffff


	//   ....[3]....
        /*0048*/ 	.word	0xffffffff


	//   ....[4]....
        /*004c*/ 	.word	0xffffffff


	//   ....[5]....
        /*0050*/ 	.word	0xffffffff


	//----- nvinfo : EIATTR_COOP_GROUP_INSTR_OFFSETS
	.align		4
.L_24:
        /*0054*/ 	.byte	0x04, 0x28
        /*0056*/ 	.short	(.L_26 - .L_25)


	//   ....[0]....
.L_25:
        /*0058*/ 	.word	0x00000060


	//   ....[1]....
        /*005c*/ 	.word	0x00000070


	//   ....[2]....
        /*0060*/ 	.word	0x00000130


	//   ....[3]....
        /*0064*/ 	.word	0x00000330


	//   ....[4]....
        /*0068*/ 	.word	0x00000850


	//   ....[5]....
        /*006c*/ 	.word	0x000012d0


	//----- nvinfo : EIATTR_REG_RECONFIG
	.align		4
.L_26:
        /*0070*/ 	.byte	0x01, 0x54
	.zero		2


	//----- nvinfo : EIATTR_MBARRIER_INSTR_OFFSETS
	.align		4
        /*0074*/ 	.byte	0x04, 0x39
        /*0076*/ 	.short	(.L_28 - .L_27)


	//   ....[0]....
.L_27:
        /*0078*/ 	.word	0x00000230
        /*007c*/ 	.word	0x000000ff
        /*0080*/ 	.word	0x00000000
        /*0084*/ 	.short	0x0100
        /*0086*/ 	.byte	0x08
	.zero		1


	//   ....[1]....
        /*0088*/ 	.word	0x00000240
        /*008c*/ 	.word	0x000000ff
        /*0090*/ 	.word	0x00000038
        /*0094*/ 	.short	0x0100
        /*0096*/ 	.byte	0x08
	.zero		1


	//   ....[2]....
        /*0098*/ 	.word	0x00000250
        /*009c*/ 	.word	0x000000ff
        /*00a0*/ 	.word	0x00000008
        /*00a4*/ 	.short	0x0100
        /*00a6*/ 	.byte	0x08
	.zero		1


	//   ....[3]....
        /*00a8*/ 	.word	0x00000260
        /*00ac*/ 	.word	0x000000ff
        /*00b0*/ 	.word	0x00000040
        /*00b4*/ 	.short	0x0100
        /*00b6*/ 	.byte	0x08
	.zero		1


	//   ....[4]....
        /*00b8*/ 	.word	0x00000270
        /*00bc*/ 	.word	0x000000ff
        /*00c0*/ 	.word	0x00000010
        /*00c4*/ 	.short	0x0100
        /*00c6*/ 	.byte	0x08
	.zero		1


	//   ....[5]....
        /*00c8*/ 	.word	0x00000280
        /*00cc*/ 	.word	0x000000ff
        /*00d0*/ 	.word	0x00000048
        /*00d4*/ 	.short	0x0100
        /*00d6*/ 	.byte	0x08
	.zero		1


	//   ....[6]....
        /*00d8*/ 	.word	0x00000290
        /*00dc*/ 	.word	0x000000ff
        /*00e0*/ 	.word	0x00000018
        /*00e4*/ 	.short	0x0100
        /*00e6*/ 	.byte	0x08
	.zero		1


	//   ....[7]....
        /*00e8*/ 	.word	0x000002a0
        /*00ec*/ 	.word	0x000000ff
        /*00f0*/ 	.word	0x00000050
        /*00f4*/ 	.short	0x0100
        /*00f6*/ 	.byte	0x08
	.zero		1


	//   ....[8]....
        /*00f8*/ 	.word	0x000002b0
        /*00fc*/ 	.word	0x000000ff
        /*0100*/ 	.word	0x00000020
        /*0104*/ 	.short	0x0100
        /*0106*/ 	.byte	0x08
	.zero		1


	//   ....[9]....
        /*0108*/ 	.word	0x000002c0
        /*010c*/ 	.word	0x000000ff
        /*0110*/ 	.word	0x00000058
        /*0114*/ 	.short	0x0100
        /*0116*/ 	.byte	0x08
	.zero		1


	//   ....[10]....
        /*0118*/ 	.word	0x000002d0
        /*011c*/ 	.word	0x000000ff
        /*0120*/ 	.word	0x00000028
        /*0124*/ 	.short	0x0100
        /*0126*/ 	.byte	0x08
	.zero		1


	//   ....[11]....
        /*0128*/ 	.word	0x000002e0
        /*012c*/ 	.word	0x000000ff
        /*0130*/ 	.word	0x00000060
        /*0134*/ 	.short	0x0100
        /*0136*/ 	.byte	0x08
	.zero		1


	//   ....[12]....
        /*0138*/ 	.word	0x000002f0
        /*013c*/ 	.word	0x000000ff
        /*0140*/ 	.word	0x00000030
        /*0144*/ 	.short	0x0100
        /*0146*/ 	.byte	0x08
	.zero		1


	//   ....[13]....
        /*0148*/ 	.word	0x00000300
        /*014c*/ 	.word	0x000000ff
        /*0150*/ 	.word	0x00000068
        /*0154*/ 	.short	0x0100
        /*0156*/ 	.byte	0x08
	.zero		1


	//   ....[14]....
        /*0158*/ 	.word	0x00000740
        /*015c*/ 	.word	0x000000ff
        /*0160*/ 	.word	0x00000080
        /*0164*/ 	.short	0x0100
        /*0166*/ 	.byte	0x06
	.zero		1


	//   ....[15]....
        /*0168*/ 	.word	0x000007e0
        /*016c*/ 	.word	0x000000ff
        /*0170*/ 	.word	0x00000088
        /*0174*/ 	.short	0x0100
        /*0176*/ 	.byte	0x06
	.zero		1


	//   ....[16]....
        /*0178*/ 	.word	0x00001800
        /*017c*/ 	.word	0x000000ff
        /*0180*/ 	.word	0x00000000
        /*0184*/ 	.short	0x010a
        /*0186*/ 	.byte	0x06
	.zero		1


	//   ....[17]....
        /*0188*/ 	.word	0x00001840
        /*018c*/ 	.word	0x000000ff
        /*0190*/ 	.word	0x00000000
        /*0194*/ 	.short	0x010a
        /*0196*/ 	.byte	0x06
	.zero		1


	//   ....[18]....
        /*0198*/ 	.word	0x00002230
        /*019c*/ 	.word	0x000000ff
        /*01a0*/ 	.word	0x00000000
        /*01a4*/ 	.short	0x010a
        /*01a6*/ 	.byte	0x0c
	.zero		1


	//   ....[19]....
        /*01a8*/ 	.word	0x00002270
        /*01ac*/ 	.word	0x000000ff
        /*01b0*/ 	.word	0x00000000
        /*01b4*/ 	.short	0x010a
        /*01b6*/ 	.byte	0x0c
	.zero		1


	//   ....[20]....
        /*01b8*/ 	.word	0x00002960
        /*01bc*/ 	.word	0x0000008c
        /*01c0*/ 	.word	0x00000000
        /*01c4*/ 	.short	0x0101
        /*01c6*/ 	.byte	0x3f
	.zero		1


	//   ....[21]....
        /*01c8*/ 	.word	0x00003020
        /*01cc*/ 	.word	0x0000000c
        /*01d0*/ 	.word	0x00000000
        /*01d4*/ 	.short	0x0101
        /*01d6*/ 	.byte	0x3f
	.zero		1


	//   ....[22]....
        /*01d8*/ 	.word	0x00008a00
        /*01dc*/ 	.word	0x00000014
        /*01e0*/ 	.word	0x00000038
        /*01e4*/ 	.short	0x010a
        /*01e6*/ 	.byte	0x3f
	.zero		1


	//   ....[23]....
        /*01e8*/ 	.word	0x00008e00
        /*01ec*/ 	.word	0x00000008
        /*01f0*/ 	.word	0x00000088
        /*01f4*/ 	.short	0x0101
        /*01f6*/ 	.byte	0x3f
	.zero		1


	//   ....[24]....
        /*01f8*/ 	.word	0x000094e0
        /*01fc*/ 	.word	0x00000006
        /*0200*/ 	.word	0x00000000
        /*0204*/ 	.short	0x010a
        /*0206*/ 	.byte	0x3f
	.zero		1


	//   ....[25]....
        /*0208*/ 	.word	0x00009560
        /*020c*/ 	.word	0x00000007
        /*0210*/ 	.word	0x00000000
        /*0214*/ 	.short	0x010a
        /*0216*/ 	.byte	0x3f
	.zero		1


	//   ....[26]....
        /*0218*/ 	.word	0x000095f0
        /*021c*/ 	.word	0x00000006
        /*0220*/ 	.word	0x00000000
        /*0224*/ 	.short	0x010a
        /*0226*/ 	.byte	0x3f
	.zero		1


	//   ....[27]....
        /*0228*/ 	.word	0x00009680
        /*022c*/ 	.word	0x00000009
        /*0230*/ 	.word	0x00000000
        /*0234*/ 	.short	0x010a
        /*0236*/ 	.byte	0x3f
	.zero		1


	//   ....[28]....
        /*0238*/ 	.word	0x00009710
        /*023c*/ 	.word	0x0000000a
        /*0240*/ 	.word	0x00000000
        /*0244*/ 	.short	0x010a
        /*0246*/ 	.byte	0x3f
	.zero		1


	//   ....[29]....
        /*0248*/ 	.word	0x000097a0
        /*024c*/ 	.word	0x0000000b
        /*0250*/ 	.word	0x00000000
        /*0254*/ 	.short	0x010a
        /*0256*/ 	.byte	0x3f
	.zero		1


	//   ....[30]....
        /*0258*/ 	.word	0x00009830
        /*025c*/ 	.word	0x00000003
        /*0260*/ 	.word	0x00000000
        /*0264*/ 	.short	0x010a
        /*0266*/ 	.byte	0x3f
	.zero		1


	//   ....[31]....
        /*0268*/ 	.word	0x000098a0
        /*026c*/ 	.word	0x0000000d
        /*0270*/ 	.word	0x00000000
        /*0274*/ 	.short	0x010a
        /*0276*/ 	.byte	0x3f
	.zero		1


	//   ....[32]....
        /*0278*/ 	.word	0x00009900
        /*027c*/ 	.word	0x00000091
        /*0280*/ 	.word	0x00000000
        /*0284*/ 	.short	0x010a
        /*0286*/ 	.byte	0x3f
	.zero		1


	//   ....[33]....
        /*0288*/ 	.word	0x000099d0
        /*028c*/ 	.word	0x00000014
        /*0290*/ 	.word	0x00000038
        /*0294*/ 	.short	0x010a
        /*0296*/ 	.byte	0x3f
	.zero		1


	//   ....[34]....
        /*0298*/ 	.word	0x00009aa0
        /*029c*/ 	.word	0x00000006
        /*02a0*/ 	.word	0x00000000
        /*02a4*/ 	.short	0x010a
        /*02a6*/ 	.byte	0x3f
	.zero		1


	//   ....[35]....
        /*02a8*/ 	.word	0x00009af0
        /*02ac*/ 	.word	0x00000007
        /*02b0*/ 	.word	0x00000000
        /*02b4*/ 	.short	0x010a
        /*02b6*/ 	.byte	0x3f
	.zero		1


	//   ....[36]....
        /*02b8*/ 	.word	0x00009b40
        /*02bc*/ 	.word	0x00000006
        /*02c0*/ 	.word	0x00000000
        /*02c4*/ 	.short	0x010a
        /*02c6*/ 	.byte	0x3f
	.zero		1


	//   ....[37]....
        /*02c8*/ 	.word	0x00009b90
        /*02cc*/ 	.word	0x00000009
        /*02d0*/ 	.word	0x00000000
        /*02d4*/ 	.short	0x010a
        /*02d6*/ 	.byte	0x3f
	.zero		1


	//   ....[38]....
        /*02d8*/ 	.word	0x00009be0
        /*02dc*/ 	.word	0x0000000a
        /*02e0*/ 	.word	0x00000000
        /*02e4*/ 	.short	0x010a
        /*02e6*/ 	.byte	0x3f
	.zero		1


	//   ....[39]....
        /*02e8*/ 	.word	0x00009c30
        /*02ec*/ 	.word	0x0000000b
        /*02f0*/ 	.word	0x00000000
        /*02f4*/ 	.short	0x010a
        /*02f6*/ 	.byte	0x3f
	.zero		1


	//----- nvinfo : EIATTR_NUM_MBARRIERS
	.align		4
.L_28:
        /*02f8*/ 	.byte	0x03, 0x38
        /*02fa*/ 	.short	0x0010


	//----- nvinfo : EIATTR_EXIT_INSTR_OFFSETS
	.align		4
        /*02fc*/ 	.byte	0x04, 0x1c
        /*02fe*/ 	.short	(.L_30 - .L_29)


	//   ....[0]....
.L_29:
        /*0300*/ 	.word	0x000009b0


	//   ....[1]....
        /*0304*/ 	.word	0x000011a0


	//   ....[2]....
        /*0308*/ 	.word	0x00008050


	//   ....[3]....
        /*030c*/ 	.word	0x000085b0


	//   ....[4]....
        /*0310*/ 	.word	0x00009880


	//----- nvinfo : EIATTR_MAX_THREADS
	.align		4
.L_30:
        /*0314*/ 	.byte	0x04, 0x05
        /*0316*/ 	.short	(.L_32 - .L_31)
.L_31:
        /*0318*/ 	.word	0x00000180
        /*031c*/ 	.word	0x00000001
        /*0320*/ 	.word	0x00000001


	//----- nvinfo : EIATTR_CRS_STACK_SIZE
	.align		4
.L_32:
        /*0324*/ 	.byte	0x04, 0x1e
        /*0326*/ 	.short	(.L_34 - .L_33)
.L_33:
        /*0328*/ 	.word	0x00000000


	//----- nvinfo : EIATTR_CBANK_PARAM_SIZE
	.align		4
.L_34:
        /*032c*/ 	.byte	0x03, 0x19
        /*032e*/ 	.short	0x0470


	//----- nvinfo : EIATTR_PARAM_CBANK
	.align		4
        /*0330*/ 	.byte	0x04, 0x0a
        /*0332*/ 	.short	(.L_36 - .L_35)
	.align		4
.L_35:
        /*0334*/ 	.word	index@(.nv.constant0._ZN7cutlass13device_kernelINS_4gemm6kernel13GemmUniversalIN4cute5tupleIJiiiiEEENS1_10collective13CollectiveMmaINS1_37MainloopSm90TmaGmmaWarpSpecializedFP8ILi7ENS5_IJNS4_1CILi2EEESB_NSA_ILi1EEEEEENS1_35KernelTmaWarpSpecializedCooperativeEEENS5_IJNSA_ILi128EEESG_SG_EEENS_12float_e5m2_tENS5_IJlSC_lEEESI_SJ_NS4_8TiledMMAINS4_8MMA_AtomIJNS4_4SM904GMMA31MMA_64x128x32_F32E5M2E5M2_SS_TNILNSN_7ScaleInE1ELSP_1EEEEEENS4_6LayoutINS5_IJSB_SC_SC_EEENS5_IJSC_NSA_ILi0EEESU_EEEEENS5_IJNS4_10UnderscoreESX_SX_EEEEENS4_23SM90_TMA_LOAD_MULTICASTENS4_14ComposedLayoutINS4_7SwizzleILi3ELi4ELi3EEENS4_18smem_ptr_flag_bitsILi8EEENSS_INS5_IJNSA_ILi8EEESG_EEENS5_IJSG_SC_EEEEEEEvNS4_8identityES10_S1A_vS1B_EENS_8epilogue10collective6detail29Sm90TmaWarpSpecializedAdapterINS1E_15DefaultEpilogueISI_SJ_SJ_NS1D_6thread17LinearCombinationISI_Li1EffLNS1I_9ScaleType4KindE0ELNS_15FloatRoundStyleE2ESI_EENS1_15EpilogueDefaultEEEEEvvEEEEvNT_6ParamsE)
        /*0338*/ 	.short	0x0210
        /*033a*/ 	.short	0x0470


	//----- nvinfo : EIATTR_SW_WAR
	.align		4
.L_36:
        /*033c*/ 	.byte	0x04, 0x36
        /*033e*/ 	.short	(.L_38 - .L_37)
.L_37:
        /*0340*/ 	.word	0x00000008
.L_38:


//--------------------- .nv.callgraph             --------------------------
	.section	.nv.callgraph,"",@"SHT_CUDA_CALLGRAPH"
	.align	4
	.sectionentsize	8
	.align		4
        /*0000*/ 	.word	0x00000000
	.align		4
        /*0004*/ 	.word	0xffffffff
	.align		4
        /*0008*/ 	.word	0x00000000
	.align		4
        /*000c*/ 	.word	0xfffffffe
	.align		4
        /*0010*/ 	.word	0x00000000
	.align		4
        /*0014*/ 	.word	0xfffffffd
	.align		4
        /*0018*/ 	.word	0x00000000
	.align		4
        /*001c*/ 	.word	0xfffffffc


//--------------------- .nv.constant4             --------------------------
	.section	.nv.constant4,"a",@progbits
	.align	8
	.align		8
.nv.constant4:
        /*0000*/ 	.dword	_ZN39_INTERNAL_095a4fd4_4_k_cu_39b57b39_49714cuda3std3__45__cpo5beginE
	.align		8
        /*0008*/ 	.dword	_ZN39_INTERNAL_095a4fd4_4_k_cu_39b57b39_49714cuda3std3__45__cpo3endE
	.align		8
        /*0010*/ 	.dword	_ZN39_INTERNAL_095a4fd4_4_k_cu_39b57b39_49714cuda3std3__45__cpo6cbeginE
	.align		8
        /*0018*/ 	.dword	_ZN39_INTERNAL_095a4fd4_4_k_cu_39b57b39_49714cuda3std3__45__cpo4cendE
	.align		8
        /*0020*/ 	.dword	_ZN39_INTERNAL_095a4fd4_4_k_cu_39b57b39_49714cuda3std3__441_GLOBAL__N__095a4fd4_4_k_cu_39b57b39_49716ignoreE
	.align		8
        /*0028*/ 	.dword	_ZN39_INTERNAL_095a4fd4_4_k_cu_39b57b39_49714cuda3std3__419piecewise_constructE
	.align		8
        /*0030*/ 	.dword	_ZN39_INTERNAL_095a4fd4_4_k_cu_39b57b39_49714cuda3std3__48in_placeE
	.align		8
        /*0038*/ 	.dword	_ZN39_INTERNAL_095a4fd4_4_k_cu_39b57b39_49714cuda3std6ranges3__45__cpo4swapE
	.align		8
        /*0040*/ 	.dword	_ZN39_INTERNAL_095a4fd4_4_k_cu_39b57b39_49714cuda3std6ranges3__45__cpo9iter_moveE
	.align		8
        /*0048*/ 	.dword	_ZN39_INTERNAL_095a4fd4_4_k_cu_39b57b39_49714cute7productE
	.align		8
        /*0050*/ 	.dword	_ZN39_INTERNAL_095a4fd4_4_k_cu_39b57b39_49714cute1_E


//--------------------- .text._ZN7cutlass13device_kernelINS_4gemm6kernel13GemmUniversalIN4cute5tupleIJiiiiEEENS1_10collective13CollectiveMmaINS1_37MainloopSm90TmaGmmaWarpSpecializedFP8ILi7ENS5_IJNS4_1CILi2EEESB_NSA_ILi1EEEEEENS1_35KernelTmaWarpSpecializedCooperativeEEENS5_IJNSA_ILi128EEESG_SG_EEENS_12float_e5m2_tENS5_IJlSC_lEEESI_SJ_NS4_8TiledMMAINS4_8MMA_AtomIJNS4_4SM904GMMA31MMA_64x128x32_F32E5M2E5M2_SS_TNILNSN_7ScaleInE1ELSP_1EEEEEENS4_6LayoutINS5_IJSB_SC_SC_EEENS5_IJSC_NSA_ILi0EEESU_EEEEENS5_IJNS4_10UnderscoreESX_SX_EEEEENS4_23SM90_TMA_LOAD_MULTICASTENS4_14ComposedLayoutINS4_7SwizzleILi3ELi4ELi3EEENS4_18smem_ptr_flag_bitsILi8EEENSS_INS5_IJNSA_ILi8EEESG_EEENS5_IJSG_SC_EEEEEEEvNS4_8identityES10_S1A_vS1B_EENS_8epilogue10collective6detail29Sm90TmaWarpSpecializedAdapterINS1E_15DefaultEpilogueISI_SJ_SJ_NS1D_6thread17LinearCombinationISI_Li1EffLNS1I_9ScaleType4KindE0ELNS_15FloatRoundStyleE2ESI_EENS1_15EpilogueDefaultEEEEEvvEEEEvNT_6ParamsE --------------------------
	.section	.text._ZN7cutlass13device_kernelINS_4gemm6kernel13GemmUniversalIN4cute5tupleIJiiiiEEENS1_10collective13CollectiveMmaINS1_37MainloopSm90TmaGmmaWarpSpecializedFP8ILi7ENS5_IJNS4_1CILi2EEESB_NSA_ILi1EEEEEENS1_35KernelTmaWarpSpecializedCooperativeEEENS5_IJNSA_ILi128EEESG_SG_EEENS_12float_e5m2_tENS5_IJlSC_lEEESI_SJ_NS4_8TiledMMAINS4_8MMA_AtomIJNS4_4SM904GMMA31MMA_64x128x32_F32E5M2E5M2_SS_TNILNSN_7ScaleInE1ELSP_1EEEEEENS4_6LayoutINS5_IJSB_SC_SC_EEENS5_IJSC_NSA_ILi0EEESU_EEEEENS5_IJNS4_10UnderscoreESX_SX_EEEEENS4_23SM90_TMA_LOAD_MULTICASTENS4_14ComposedLayoutINS4_7SwizzleILi3ELi4ELi3EEENS4_18smem_ptr_flag_bitsILi8EEENSS_INS5_IJNSA_ILi8EEESG_EEENS5_IJSG_SC_EEEEEEEvNS4_8identityES10_S1A_vS1B_EENS_8epilogue10collective6detail29Sm90TmaWarpSpecializedAdapterINS1E_15DefaultEpilogueISI_SJ_SJ_NS1D_6thread17LinearCombinationISI_Li1EffLNS1I_9ScaleType4KindE0ELNS_15FloatRoundStyleE2ESI_EENS1_15EpilogueDefaultEEEEEvvEEEEvNT_6ParamsE,"ax",@progbits
	.align	128
.text._ZN7cutlass13device_kernelINS_4gemm6kernel13GemmUniversalIN4cute5tupleIJiiiiEEENS1_10collective13CollectiveMmaINS1_37MainloopSm90TmaGmmaWarpSpecializedFP8ILi7ENS5_IJNS4_1CILi2EEESB_NSA_ILi1EEEEEENS1_35KernelTmaWarpSpecializedCooperativeEEENS5_IJNSA_ILi128EEESG_SG_EEENS_12float_e5m2_tENS5_IJlSC_lEEESI_SJ_NS4_8TiledMMAINS4_8MMA_AtomIJNS4_4SM904GMMA31MMA_64x128x32_F32E5M2E5M2_SS_TNILNSN_7ScaleInE1ELSP_1EEEEEENS4_6LayoutINS5_IJSB_SC_SC_EEENS5_IJSC_NSA_ILi0EEESU_EEEEENS5_IJNS4_10UnderscoreESX_SX_EEEEENS4_23SM90_TMA_LOAD_MULTICASTENS4_14ComposedLayoutINS4_7SwizzleILi3ELi4ELi3EEENS4_18smem_ptr_flag_bitsILi8EEENSS_INS5_IJNSA_ILi8EEESG_EEENS5_IJSG_SC_EEEEEEEvNS4_8identityES10_S1A_vS1B_EENS_8epilogue10collective6detail29Sm90TmaWarpSpecializedAdapterINS1E_15DefaultEpilogueISI_SJ_SJ_NS1D_6thread17LinearCombinationISI_Li1EffLNS1I_9ScaleType4KindE0ELNS_15FloatRoundStyleE2ESI_EENS1_15EpilogueDefaultEEEEEvvEEEEvNT_6ParamsE:
        .type           _ZN7cutlass13device_kernelINS_4gemm6kernel13GemmUniversalIN4cute5tupleIJiiiiEEENS1_10collective13CollectiveMmaINS1_37MainloopSm90TmaGmmaWarpSpecializedFP8ILi7ENS5_IJNS4_1CILi2EEESB_NSA_ILi1EEEEEENS1_35KernelTmaWarpSpecializedCooperativeEEENS5_IJNSA_ILi128EEESG_SG_EEENS_12float_e5m2_tENS5_IJlSC_lEEESI_SJ_NS4_8TiledMMAINS4_8MMA_AtomIJNS4_4SM904GMMA31MMA_64x128x32_F32E5M2E5M2_SS_TNILNSN_7ScaleInE1ELSP_1EEEEEENS4_6LayoutINS5_IJSB_SC_SC_EEENS5_IJSC_NSA_ILi0EEESU_EEEEENS5_IJNS4_10UnderscoreESX_SX_EEEEENS4_23SM90_TMA_LOAD_MULTICASTENS4_14ComposedLayoutINS4_7SwizzleILi3ELi4ELi3EEENS4_18smem_ptr_flag_bitsILi8EEENSS_INS5_IJNSA_ILi8EEESG_EEENS5_IJSG_SC_EEEEEEEvNS4_8identityES10_S1A_vS1B_EENS_8epilogue10collective6detail29Sm90TmaWarpSpecializedAdapterINS1E_15DefaultEpilogueISI_SJ_SJ_NS1D_6thread17LinearCombinationISI_Li1EffLNS1I_9ScaleType4KindE0ELNS_15FloatRoundStyleE2ESI_EENS1_15EpilogueDefaultEEEEEvvEEEEvNT_6ParamsE,@function
        .size           _ZN7cutlass13device_kernelINS_4gemm6kernel13GemmUniversalIN4cute5tupleIJiiiiEEENS1_10collective13CollectiveMmaINS1_37MainloopSm90TmaGmmaWarpSpecializedFP8ILi7ENS5_IJNS4_1CILi2EEESB_NSA_ILi1EEEEEENS1_35KernelTmaWarpSpecializedCooperativeEEENS5_IJNSA_ILi128EEESG_SG_EEENS_12float_e5m2_tENS5_IJlSC_lEEESI_SJ_NS4_8TiledMMAINS4_8MMA_AtomIJNS4_4SM904GMMA31MMA_64x128x32_F32E5M2E5M2_SS_TNILNSN_7ScaleInE1ELSP_1EEEEEENS4_6LayoutINS5_IJSB_SC_SC_EEENS5_IJSC_NSA_ILi0EEESU_EEEEENS5_IJNS4_10UnderscoreESX_SX_EEEEENS4_23SM90_TMA_LOAD_MULTICASTENS4_14ComposedLayoutINS4_7SwizzleILi3ELi4ELi3EEENS4_18smem_ptr_flag_bitsILi8EEENSS_INS5_IJNSA_ILi8EEESG_EEENS5_IJSG_SC_EEEEEEEvNS4_8identityES10_S1A_vS1B_EENS_8epilogue10collective6detail29Sm90TmaWarpSpecializedAdapterINS1E_15DefaultEpilogueISI_SJ_SJ_NS1D_6thread17LinearCombinationISI_Li1EffLNS1I_9ScaleType4KindE0ELNS_15FloatRoundStyleE2ESI_EENS1_15EpilogueDefaultEEEEEvvEEEEvNT_6ParamsE,(.L_x_212 - _ZN7cutlass13device_kernelINS_4gemm6kernel13GemmUniversalIN4cute5tupleIJiiiiEEENS1_10collective13CollectiveMmaINS1_37MainloopSm90TmaGmmaWarpSpecializedFP8ILi7ENS5_IJNS4_1CILi2EEESB_NSA_ILi1EEEEEENS1_35KernelTmaWarpSpecializedCooperativeEEENS5_IJNSA_ILi128EEESG_SG_EEENS_12float_e5m2_tENS5_IJlSC_lEEESI_SJ_NS4_8TiledMMAINS4_8MMA_AtomIJNS4_4SM904GMMA31MMA_64x128x32_F32E5M2E5M2_SS_TNILNSN_7ScaleInE1ELSP_1EEEEEENS4_6LayoutINS5_IJSB_SC_SC_EEENS5_IJSC_NSA_ILi0EEESU_EEEEENS5_IJNS4_10UnderscoreESX_SX_EEEEENS4_23SM90_TMA_LOAD_MULTICASTENS4_14ComposedLayoutINS4_7SwizzleILi3ELi4ELi3EEENS4_18smem_ptr_flag_bitsILi8EEENSS_INS5_IJNSA_ILi8EEESG_EEENS5_IJSG_SC_EEEEEEEvNS4_8identityES10_S1A_vS1B_EENS_8epilogue10collective6detail29Sm90TmaWarpSpecializedAdapterINS1E_15DefaultEpilogueISI_SJ_SJ_NS1D_6thread17LinearCombinationISI_Li1EffLNS1I_9ScaleType4KindE0ELNS_15FloatRoundStyleE2ESI_EENS1_15EpilogueDefaultEEEEEvvEEEEvNT_6ParamsE)
        .other          _ZN7cutlass13device_kernelINS_4gemm6kernel13GemmUniversalIN4cute5tupleIJiiiiEEENS1_10collective13CollectiveMmaINS1_37MainloopSm90TmaGmmaWarpSpecializedFP8ILi7ENS5_IJNS4_1CILi2EEESB_NSA_ILi1EEEEEENS1_35KernelTmaWarpSpecializedCooperativeEEENS5_IJNSA_ILi128EEESG_SG_EEENS_12float_e5m2_tENS5_IJlSC_lEEESI_SJ_NS4_8TiledMMAINS4_8MMA_AtomIJNS4_4SM904GMMA31MMA_64x128x32_F32E5M2E5M2_SS_TNILNSN_7ScaleInE1ELSP_1EEEEEENS4_6LayoutINS5_IJSB_SC_SC_EEENS5_IJSC_NSA_ILi0EEESU_EEEEENS5_IJNS4_10UnderscoreESX_SX_EEEEENS4_23SM90_TMA_LOAD_MULTICASTENS4_14ComposedLayoutINS4_7SwizzleILi3ELi4ELi3EEENS4_18smem_ptr_flag_bitsILi8EEENSS_INS5_IJNSA_ILi8EEESG_EEENS5_IJSG_SC_EEEEEEEvNS4_8identityES10_S1A_vS1B_EENS_8epilogue10collective6detail29Sm90TmaWarpSpecializedAdapterINS1E_15DefaultEpilogueISI_SJ_SJ_NS1D_6thread17LinearCombinationISI_Li1EffLNS1I_9ScaleType4KindE0ELNS_15FloatRoundStyleE2ESI_EENS1_15EpilogueDefaultEEEEEvvEEEEvNT_6ParamsE,@"STO_CUDA_ENTRY STV_DEFAULT"
_ZN7cutlass13device_kernelINS_4gemm6kernel13GemmUniversalIN4cute5tupleIJiiiiEEENS1_10collective13CollectiveMmaINS1_37MainloopSm90TmaGmmaWarpSpecializedFP8ILi7ENS5_IJNS4_1CILi2EEESB_NSA_ILi1EEEEEENS1_35KernelTmaWarpSpecializedCooperativeEEENS5_IJNSA_ILi128EEESG_SG_EEENS_12float_e5m2_tENS5_IJlSC_lEEESI_SJ_NS4_8TiledMMAINS4_8MMA_AtomIJNS4_4SM904GMMA31MMA_64x128x32_F32E5M2E5M2_SS_TNILNSN_7ScaleInE1ELSP_1EEEEEENS4_6LayoutINS5_IJSB_SC_SC_EEENS5_IJSC_NSA_ILi0EEESU_EEEEENS5_IJNS4_10UnderscoreESX_SX_EEEEENS4_23SM90_TMA_LOAD_MULTICASTENS4_14ComposedLayoutINS4_7SwizzleILi3ELi4ELi3EEENS4_18smem_ptr_flag_bitsILi8EEENSS_INS5_IJNSA_ILi8EEESG_EEENS5_IJSG_SC_EEEEEEEvNS4_8identityES10_S1A_vS1B_EENS_8epilogue10collective6detail29Sm90TmaWarpSpecializedAdapterINS1E_15DefaultEpilogueISI_SJ_SJ_NS1D_6thread17LinearCombinationISI_Li1EffLNS1I_9ScaleType4KindE0ELNS_15FloatRoundStyleE2ESI_EENS1_15EpilogueDefaultEEEEEvvEEEEvNT_6ParamsE:
[----:B------:R-:W-:Y:S01]  /*0000*/  LDC R1, c[0x0][0x28] ;  /* 0x00000a00ff017b82 */ /* 0x000fe20000000800 */
[----:B------:R-:W0:Y:S01]  /*0010*/  S2R R0, SR_TID.X ;  /* 0x0000000000007919 */ /* 0x000e220000002100 */
[----:B------:R-:W-:Y:S01]  /*0020*/  ELECT P0, URZ, PT ;  /* 0x00000000003f782f */ /* 0x000fe20003800000 */
[----:B------:R-:W-:Y:S01]  /*0030*/  BSSY B0, `(.L_x_0) ;  /* 0x000000f000007945 */ /* 0x000fe20003800000 */
[--C-:B0-----:R-:W-:Y:S02]  /*0040*/  SHF.R.U32.HI R2, RZ, 0x5, R0.reuse ;  /* 0x00000005ff027819 */ /* 0x101fe40000011600 */
[----:B------:R-:W-:-:S03]  /*0050*/  SHF.R.U32.HI R3, RZ, 0x7, R0 ;  /* 0x00000007ff037819 */ /* 0x000fc60000011600 */
[----:B------:R-:W0:Y:S04]  /*0060*/  SHFL.IDX PT, R7, R2, RZ, 0x1f ;  /* 0x00001fff02077589 */ /* 0x000e2800000e0000 */
[----:B------:R-:W1:Y:S01]  /*0070*/  SHFL.IDX PT, R3, R3, RZ, 0x1f ;  /* 0x00001fff03037589 */ /* 0x000e6200000e0000 */
[----:B0-----:R-:W-:-:S13]  /*0080*/  ISETP.NE.OR P0, PT, R7, RZ, !P0 ;  /* 0x000000ff0700720c */ /* 0x001fda0004705670 */
[----:B-1----:R-:W-:Y:S05]  /*0090*/  @P0 BRA `(.L_x_1) ;  /* 0x0000000000200947 */ /* 0x002fea0003800000 */
[----:B------:R-:W-:Y:S02]  /*00a0*/  ULDC.64 UR4, c[0x0][0x198] ;  /* 0x0000660000047ab9 */ /* 0x000fe40000000a00 */
[----:B------:R-:W-:Y:S02]  /*00b0*/  UIADD3 UR6, UP0, UR4, 0xf0, URZ ;  /* 0x000000f004067890 */ /* 0x000fe4000ff1e03f */
[----:B------:R-:W-:Y:S02]  /*00c0*/  UIADD3 UR4, UP1, UR4, 0x1f0, URZ ;  /* 0x000001f004047890 */ /* 0x000fe4000ff3e03f */
[----:B------:R-:W-:Y:S02]  /*00d0*/  UIADD3.X UR7, URZ, UR5, URZ, UP0, !UPT ;  /* 0x000000053f077290 */ /* 0x000fe400087fe43f */
[----:B------:R-:W-:-:S07]  /*00e0*/  UIADD3.X UR5, URZ, UR5, URZ, UP1, !UPT ;  /* 0x000000053f057290 */ /* 0x000fce0008ffe43f */
[----:B------:R0:W-:Y:S02]  /*00f0*/  UTMACCTL.PF [UR6] ;  /* 0x00000000060079b9 */ /* 0x0001e40008040000 */
[----:B------:R0:W-:Y:S02]  /*0100*/  UTMACCTL.PF [UR4] ;  /* 0x00000000040079b9 */ /* 0x0001e40008040000 */
[----:B0-----:R-:W-:Y:S01]  /*0110*/  NOP ;  /* 0x0000000000007918 */ /* 0x001fe20000000000 */
.L_x_1:
[----:B------:R-:W-:Y:S05]  /*0120*/  BSYNC B0 ;  /* 0x0000000000007941 */ /* 0x000fea0003800000 */
.L_x_0:
[----:B------:R-:W0:Y:S02]  /*0130*/  SHFL.IDX PT, R4, R2, RZ, 0x1f ;  /* 0x00001fff02047589 */ /* 0x000e2400000e0000 */
[----:B0-----:R-:W-:-:S13]  /*0140*/  ISETP.NE.AND P0, PT, R4, RZ, PT ;  /* 0x000000ff0400720c */ /* 0x001fda0003f05270 */
[----:B------:R-:W-:Y:S05]  /*0150*/  @P0 BRA `(.L_x_2) ;  /* 0x0000000000700947 */ /* 0x000fea0003800000 */
[----:B------:R-:W0:Y:S01]  /*0160*/  S2UR UR8, SR_CgaCtaId ;  /* 0x00000000000879c3 */ /* 0x000e220000008800 */
[----:B------:R-:W-:Y:S01]  /*0170*/  UMOV UR4, 0x400 ;  /* 0x0000040000047882 */ /* 0x000fe20000000000 */
[----:B------:R-:W-:Y:S01]  /*0180*/  UMOV UR5, 0x1 ;  /* 0x0000000100057882 */ /* 0x000fe20000000000 */
[----:B------:R-:W-:Y:S01]  /*0190*/  UMOV UR6, 0x6 ;  /* 0x0000000600067882 */ /* 0x000fe20000000000 */
[----:B------:R-:W-:Y:S01]  /*01a0*/  ELECT P0, URZ, PT ;  /* 0x00000000003f782f */ /* 0x000fe20003800000 */
[----:B------:R-:W-:-:S04]  /*01b0*/  UIADD3 UR6, -UR6, 0x100000, URZ ;  /* 0x0010000006067890 */ /* 0x000fc8000fffe13f */
[----:B------:R-:W-:Y:S02]  /*01c0*/  USHF.L.U32 UR7, UR6, 0xb, URZ ;  /* 0x0000000b06077899 */ /* 0x000fe4000800063f */
[----:B------:R-:W-:Y:S02]  /*01d0*/  USHF.L.U32 UR6, UR6, 0x1, URZ ;  /* 0x0000000106067899 */ /* 0x000fe4000800063f */
[----:B0-----:R-:W-:Y:S02]  /*01e0*/  ULEA UR8, UR8, UR4, 0x18 ;  /* 0x0000000408087291 */ /* 0x001fe4000f8ec03f */
[----:B------:R-:W-:-:S04]  /*01f0*/  UIADD3 UR4, -UR5, 0x100000, URZ ;  /* 0x0010000005047890 */ /* 0x000fc8000fffe13f */
[----:B------:R-:W-:Y:S02]  /*0200*/  USHF.L.U32 UR5, UR4, 0xb, URZ ;  /* 0x0000000b04057899 */ /* 0x000fe4000800063f */
[----:B------:R-:W-:Y:S01]  /*0210*/  USHF.L.U32 UR4, UR4, 0x1, URZ ;  /* 0x0000000104047899 */ /* 0x000fe2000800063f */
[----:B------:R-:W0:Y:S11]  /*0220*/  FENCE.VIEW.ASYNC.S ;  /* 0x00000000000073c6 */ /* 0x000e360000000000 */
[----:B0-----:R0:W1:Y:S01]  /*0230*/  SYNCS.EXCH.64 URZ, [UR8], UR4 ;  /* 0x00000004083f75b2 */ /* 0x0010620008000100 */
[----:B------:R0:W2:Y:S01]  /*0240*/  SYNCS.EXCH.64 URZ, [UR8+0x38], UR6 ;  /* 0x00003806083f75b2 */ /* 0x0000a20008000100 */
[----:B------:R0:W3:Y:S01]  /*0250*/  SYNCS.EXCH.64 URZ, [UR8+0x8], UR4 ;  /* 0x00000804083f75b2 */ /* 0x0000e20008000100 */
[----:B------:R0:W4:Y:S01]  /*0260*/  SYNCS.EXCH.64 URZ, [UR8+0x40], UR6 ;  /* 0x00004006083f75b2 */ /* 0x0001220008000100 */
[----:B------:R0:W0:Y:S01]  /*0270*/  SYNCS.EXCH.64 URZ, [UR8+0x10], UR4 ;  /* 0x00001004083f75b2 */ /* 0x0000220008000100 */
        /* <DEDUP_REMOVED lines=9> */
[----:B------:R-:W-:Y:S01]  /*0310*/  NOP ;  /* 0x0000000000007918 */ /* 0x000fe20000000000 */
.L_x_2:
[----:B------:R-:W-:Y:S01]  /*0320*/  SHF.R.S32.HI R5, RZ, 0x1f, R0 ;  /* 0x0000001fff057819 */ /* 0x000fe20000011400 */
[----:B------:R-:W5:Y:S01]  /*0330*/  SHFL.IDX PT, R2, R2, RZ, 0x1f ;  /* 0x00001fff02027589 */ /* 0x000f6200000e0000 */
[----:B0-----:R-:W0:Y:S01]  /*0340*/  S2UR UR8, SR_CTAID.X ;  /* 0x00000000000879c3 */ /* 0x001e220000002500 */
[----:B------:R-:W-:Y:S02]  /*0350*/  ELECT P0, URZ, PT ;  /* 0x00000000003f782f */ /* 0x000fe40003800000 */
[----:B------:R-:W-:Y:S01]  /*0360*/  LEA.HI R5, R5, R0, RZ, 0x7 ;  /* 0x0000000005057211 */ /* 0x000fe200078f38ff */
[----:B------:R-:W1:Y:S01]  /*0370*/  S2R R8, SR_CTAID.Y ;  /* 0x0000000000087919 */ /* 0x000e620000002600 */
[----:B------:R-:W-:Y:S01]  /*0380*/  SHF.R.S32.HI R11, RZ, 0x1f, R4 ;  /* 0x0000001fff0b7819 */ /* 0x000fe20000011404 */
[----:B------:R-:W-:Y:S01]  /*0390*/  ULDC UR4, c[0x0][0x150] ;  /* 0x0000540000047ab9 */ /* 0x000fe20000000800 */
[----:B------:R-:W-:Y:S01]  /*03a0*/  LOP3.LUT R5, R5, 0xffffff80, RZ, 0xc0, !PT ;  /* 0xffffff8005057812 */ /* 0x000fe200078ec0ff */
[----:B------:R-:W-:Y:S01]  /*03b0*/  VIADD R16, R3, 0xffffffff ;  /* 0xffffffff03107836 */ /* 0x000fe20000000000 */
[----:B------:R-:W-:Y:S01]  /*03c0*/  LEA.HI R11, R11, R4, RZ, 0x2 ;  /* 0x000000040b0b7211 */ /* 0x000fe200078f10ff */
[----:B------:R-:W2:Y:S01]  /*03d0*/  LDC R12, c[0x0][0x144] ;  /* 0x00005100ff0c7b82 */ /* 0x000ea20000000800 */
[----:B------:R-:W-:Y:S01]  /*03e0*/  NOP ;  /* 0x0000000000007918 */ /* 0x000fe20000000000 */
[----:B------:R-:W-:Y:S01]  /*03f0*/  IMAD.IADD R6, R0, 0x1, -R5 ;  /* 0x0000000100067824 */ /* 0x000fe200078e0a05 */
[----:B------:R-:W-:Y:S01]  /*0400*/  LOP3.LUT R11, R11, 0x3ffffffc, RZ, 0xc0, !PT ;  /* 0x3ffffffc0b0b7812 */ /* 0x000fe200078ec0ff */
[----:B------:R-:W-:Y:S01]  /*0410*/  NOP ;  /* 0x0000000000007918 */ /* 0x000fe20000000000 */
[----:B------:R-:W-:-:S02]  /*0420*/  ISETP.NE.AND P4, PT, R3, RZ, PT ;  /* 0x000000ff0300720c */ /* 0x000fc40003f85270 */
[----:B------:R-:W-:Y:S01]  /*0430*/  SHF.R.S32.HI R5, RZ, 0x1f, R6 ;  /* 0x0000001fff057819 */ /* 0x000fe20000011406 */
[----:B------:R-:W-:Y:S01]  /*0440*/  IMAD.IADD R4, R4, 0x1, -R11 ;  /* 0x0000000104047824 */ /* 0x000fe200078e0a0b */
[----:B------:R-:W3:Y:S01]  /*0450*/  LDC R14, c[0x0][0x140] ;  /* 0x00005000ff0e7b82 */ /* 0x000ee20000000800 */
[----:B------:R-:W-:Y:S02]  /*0460*/  ISETP.GE.U32.AND P6, PT, R16, 0x2, PT ;  /* 0x000000021000780c */ /* 0x000fe40003fc6070 */
[----:B------:R-:W-:Y:S02]  /*0470*/  LEA.HI R5, R5, R6, RZ, 0x3 ;  /* 0x0000000605057211 */ /* 0x000fe400078f18ff */
[----:B-----5:R-:W-:Y:S02]  /*0480*/  ISETP.NE.OR P0, PT, R2, RZ, !P0 ;  /* 0x000000ff0200720c */ /* 0x020fe40004705670 */
[--C-:B------:R-:W-:Y:S01]  /*0490*/  SHF.R.S32.HI R2, RZ, 0x3, R5.reuse ;  /* 0x00000003ff027819 */ /* 0x100fe20000011405 */
[----:B------:R-:W5:Y:S01]  /*04a0*/  LDC R13, c[0x0][0x148] ;  /* 0x00005200ff0d7b82 */ /* 0x000f620000000800 */
[----:B------:R-:W-:-:S02]  /*04b0*/  SHF.R.S32.HI R5, RZ, 0x1f, R5 ;  /* 0x0000001fff057819 */ /* 0x000fc40000011405 */
[----:B0-----:R-:W-:Y:S02]  /*04c0*/  I2FP.F32.U32 R10, UR8 ;  /* 0x00000008000a7c45 */ /* 0x001fe40008201000 */
[----:B------:R-:W-:-:S03]  /*04d0*/  LEA.HI R5, R5, R2, RZ, 0x2 ;  /* 0x0000000205057211 */ /* 0x000fc600078f10ff */
[----:B------:R-:W-:Y:S01]  /*04e0*/  FMUL R10, R10, UR4 ;  /* 0x000000040a0a7c20 */ /* 0x000fe20008400000 */
[----:B------:R-:W-:Y:S01]  /*04f0*/  LOP3.LUT R5, R5, 0xfffffffc, RZ, 0xc0, !PT ;  /* 0xfffffffc05057812 */ /* 0x000fe200078ec0ff */
[----:B------:R-:W-:Y:S01]  /*0500*/  VOTEU.ALL UP0, P0 ;  /* 0x00000000003f7886 */ /* 0x000fe20000000000 */
[----:B-1----:R-:W-:Y:S01]  /*0510*/  I2FP.F32.U32 R11, R8 ;  /* 0x00000008000b7245 */ /* 0x002fe20000201000 */
[----:B------:R-:W-:Y:S01]  /*0520*/  ULDC UR4, c[0x0][0x154] ;  /* 0x0000550000047ab9 */ /* 0x000fe20000000800 */
[----:B------:R-:W-:Y:S01]  /*0530*/  VOTEU.ALL UP1, P0 ;  /* 0x00000000003f7886 */ /* 0x000fe20000020000 */
[----:B------:R-:W0:Y:S01]  /*0540*/  F2I.U32.TRUNC.NTZ R10, R10 ;  /* 0x0000000a000a7305 */ /* 0x000e22000020f000 */
[----:B------:R-:W-:Y:S01]  /*0550*/  IMAD.IADD R5, R2, 0x1, -R5 ;  /* 0x0000000102057824 */ /* 0x000fe200078e0a05 */
[----:B------:R-:W1:Y:S01]  /*0560*/  @!UP0 S2UR UR7, SR_CgaCtaId ;  /* 0x00000000000789c3 */ /* 0x000e620000008800 */
[----:B------:R-:W-:Y:S01]  /*0570*/  @!UP0 UMOV UR6, 0x400 ;  /* 0x0000040000068882 */ /* 0x000fe20000000000 */
[----:B---3--:R-:W-:Y:S01]  /*0580*/  ISETP.EQ.U32.AND P3, PT, R14, 0x1, PT ;  /* 0x000000010e00780c */ /* 0x008fe20003f62070 */
[----:B------:R-:W-:-:S05]  /*0590*/  IMAD R5, R4, 0x4, R5 ;  /* 0x0000000404057824 */ /* 0x000fca00078e0205 */
[----:B------:R-:W-:-:S04]  /*05a0*/  LEA.HI R2, R5, R5, RZ, 0x1 ;  /* 0x0000000505027211 */ /* 0x000fc800078f08ff */
[----:B------:R-:W-:Y:S01]  /*05b0*/  LOP3.LUT R4, R2, 0xfffffffe, RZ, 0xc0, !PT ;  /* 0xfffffffe02047812 */ /* 0x000fe200078ec0ff */
[----:B0-----:R-:W-:Y:S02]  /*05c0*/  IMAD.MOV R15, RZ, RZ, -R10 ;  /* 0x000000ffff0f7224 */ /* 0x001fe400078e0a0a */
[----:B------:R-:W-:Y:S01]  /*05d0*/  FMUL R10, R11, UR4 ;  /* 0x000000040b0a7c20 */ /* 0x000fe20008400000 */
[----:B------:R-:W-:Y:S01]  /*05e0*/  SHF.R.S32.HI R2, RZ, 0x1f, R7 ;  /* 0x0000001fff027819 */ /* 0x000fe20000011407 */
[----:B------:R-:W-:Y:S01]  /*05f0*/  UMOV UR4, 0x20 ;  /* 0x0000002000047882 */ /* 0x000fe20000000000 */
[----:B--2---:R-:W-:Y:S01]  /*0600*/  IMAD R12, R12, R15, UR8 ;  /* 0x000000080c0c7e24 */ /* 0x004fe2000f8e020f */
[----:B------:R-:W-:-:S04]  /*0610*/  @!UP0 UIADD3 UR4, -UR4, 0x100000, URZ ;  /* 0x0010000004048890 */ /* 0x000fc8000fffe13f */
[----:B------:R-:W-:Y:S02]  /*0620*/  @!UP0 USHF.L.U32 UR5, UR4, 0xb, URZ ;  /* 0x0000000b04058899 */ /* 0x000fe4000800063f */
[----:B------:R-:W-:Y:S01]  /*0630*/  @!UP0 USHF.L.U32 UR4, UR4, 0x1, URZ ;  /* 0x0000000104048899 */ /* 0x000fe2000800063f */
[C---:B------:R-:W-:Y:S01]  /*0640*/  IMAD.IADD R11, R5.reuse, 0x1, -R4 ;  /* 0x00000001050b7824 */ /* 0x040fe200078e0a04 */
[----:B------:R-:W0:Y:S01]  /*0650*/  F2I.U32.TRUNC.NTZ R10, R10 ;  /* 0x0000000a000a7305 */ /* 0x000e22000020f000 */
[----:B------:R-:W-:Y:S01]  /*0660*/  LEA.HI R2, R2, R7, RZ, 0x2 ;  /* 0x0000000702027211 */ /* 0x000fe200078f10ff */
[----:B------:R-:W-:Y:S02]  /*0670*/  IMAD.SHL.U32 R4, R5, 0x4, RZ ;  /* 0x0000000405047824 */ /* 0x000fe400078e00ff */
[----:B------:R-:W-:Y:S01]  /*0680*/  ISETP.NE.AND P2, PT, R11, R12, PT ;  /* 0x0000000c0b00720c */ /* 0x000fe20003f45270 */
[----:B-1----:R-:W-:Y:S01]  /*0690*/  @!UP0 ULEA UR6, UR7, UR6, 0x18 ;  /* 0x0000000607068291 */ /* 0x002fe2000f8ec03f */
[----:B------:R-:W-:Y:S01]  /*06a0*/  LOP3.LUT R2, R2, 0xfffffffc, RZ, 0xc0, !PT ;  /* 0xfffffffc02027812 */ /* 0x000fe200078ec0ff */
[----:B------:R-:W-:Y:S01]  /*06b0*/  VOTEU.ALL UP0, P0 ;  /* 0x00000000003f7886 */ /* 0x000fe20000000000 */
[----:B------:R-:W-:-:S02]  /*06c0*/  LOP3.LUT R5, R5, 0xc, R4, 0x78, !PT ;  /* 0x0000000c05057812 */ /* 0x000fc400078e7804 */
[----:B------:R-:W-:Y:S01]  /*06d0*/  LOP3.LUT P0, RZ, R6, 0x7, RZ, 0xc0, !PT ;  /* 0x0000000706ff7812 */ /* 0x000fe2000780c0ff */
[----:B------:R-:W-:Y:S02]  /*06e0*/  IMAD.IADD R7, R7, 0x1, -R2 ;  /* 0x0000000107077824 */ /* 0x000fe400078e0a02 */
[----:B------:R-:W-:Y:S01]  /*06f0*/  IMAD.MOV.U32 R6, RZ, RZ, 0x1 ;  /* 0x00000001ff067424 */ /* 0x000fe200078e00ff */
[----:B------:R-:W-:Y:S01]  /*0700*/  ISETP.LT.U32.AND P0, PT, R5, 0x4, !P0 ;  /* 0x000000040500780c */ /* 0x000fe20004701070 */
[----:B0-----:R-:W-:Y:S01]  /*0710*/  IMAD.MOV R20, RZ, RZ, -R10 ;  /* 0x000000ffff147224 */ /* 0x001fe200078e0a0a */
[----:B------:R-:W-:Y:S01]  /*0720*/  ISETP.NE.AND P1, PT, R7, 0x3, PT ;  /* 0x000000030700780c */ /* 0x000fe20003f25270 */
[----:B------:R-:W0:Y:S02]  /*0730*/  FENCE.VIEW.ASYNC.S ;  /* 0x00000000000073c6 */ /* 0x000e240000000000 */
[----:B0-----:R0:W1:Y:S01]  /*0740*/  @!UP0 SYNCS.EXCH.64 URZ, [UR6+0x80], UR4 ;  /* 0x00008004063f85b2 */ /* 0x0010620008000100 */
[----:B------:R-:W-:Y:S01]  /*0750*/  @P2 LEA.HI R2, R5, R5, RZ, 0x1 ;  /* 0x0000000505022211 */ /* 0x000fe200078f08ff */
[----:B-----5:R-:W-:Y:S01]  /*0760*/  IMAD R11, R13, R20, R8 ;  /* 0x000000140d0b7224 */ /* 0x020fe200078e0208 */
[----:B------:R-:W-:-:S02]  /*0770*/  ISETP.EQ.OR P1, PT, R7, RZ, !P1 ;  /* 0x000000ff0700720c */ /* 0x000fc40004f22670 */
[----:B------:R-:W-:Y:S02]  /*0780*/  @P2 SHF.R.S32.HI R2, RZ, 0x1, R2 ;  /* 0x00000001ff022819 */ /* 0x000fe40000011402 */
[----:B------:R-:W-:Y:S02]  /*0790*/  ISETP.EQ.AND P1, PT, R3, RZ, P1 ;  /* 0x000000ff0300720c */ /* 0x000fe40000f22270 */
[----:B------:R-:W-:Y:S02]  /*07a0*/  @P2 ISETP.NE.AND P5, PT, R2, R11, PT ;  /* 0x0000000b0200220c */ /* 0x000fe40003fa5270 */
[----:B------:R-:W-:Y:S02]  /*07b0*/  SEL R3, RZ, 0x1, !P0 ;  /* 0x00000001ff037807 */ /* 0x000fe40004000000 */
[----:B------:R-:W-:Y:S02]  /*07c0*/  @P2 SEL R6, RZ, 0x1, P5 ;  /* 0x00000001ff062807 */ /* 0x000fe40002800000 */
[----:B------:R-:W-:Y:S01]  /*07d0*/  SEL R4, RZ, 0x1, !P1 ;  /* 0x00000001ff047807 */ /* 0x000fe20004800000 */
[----:B------:R0:W2:Y:S01]  /*07e0*/  @!UP1 SYNCS.EXCH.64 URZ, [UR6+0x88], UR4 ;  /* 0x00008804063f95b2 */ /* 0x0000a20008000100 */
[----:B------:R-:W-:Y:S01]  /*07f0*/  LOP3.LUT R6, R6, R3, RZ, 0xc0, !PT ;  /* 0x0000000306067212 */ /* 0x000fe200078ec0ff */
[----:B------:R-:W-:Y:S01]  /*0800*/  NOP ;  /* 0x0000000000007918 */ /* 0x000fe20000000000 */
[----:B------:R-:W-:Y:S01]  /*0810*/  SEL R4, R4, 0x2, P6 ;  /* 0x0000000204047807 */ /* 0x000fe20003000000 */
[----:B------:R-:W-:Y:S06]  /*0820*/  @!P3 BRA `(.L_x_3) ;  /* 0x000000000008b947 */ /* 0x000fec0003800000 */
[----:B-12-4-:R-:W-:Y:S01]  /*0830*/  UCGABAR_ARV ;  /* 0x00000000000079c7 */ /* 0x016fe20008000000 */
[----:B------:R-:W-:Y:S05]  /*0840*/  BRA `(.L_x_4) ;  /* 0x0000000000047947 */ /* 0x000fea0003800000 */
.L_x_3:
[----:B-12-4-:R-:W-:Y:S01]  /*0850*/  NOP ;  /* 0x0000000000007918 */ /* 0x016fe20000000000 */
.L_x_4:
[----:B------:R-:W1:Y:S01]  /*0860*/  LDC R2, c[0x0][0x65c] ;  /* 0x00019700ff027b82 */ /* 0x000e620000000800 */
[----:B------:R-:W-:Y:S01]  /*0870*/  IMAD.MOV.U32 R3, RZ, RZ, RZ ;  /* 0x000000ffff037224 */ /* 0x000fe200078e00ff */
[----:B-1----:R-:W-:Y:S01]  /*0880*/  ISETP.NE.AND P2, PT, R2, 0x1, PT ;  /* 0x000000010200780c */ /* 0x002fe20003f45270 */
[----:B------:R-:W-:-:S12]  /*0890*/  IMAD.U32 R2, RZ, RZ, UR8 ;  /* 0x00000008ff027e24 */ /* 0x000fd8000f8e00ff */
[----:B------:R-:W1:Y:S01]  /*08a0*/  @P2 LDC R15, c[0x0][0x10] ;  /* 0x00000400ff0f2b82 */ /* 0x000e620000000800 */
[----:B------:R-:W-:Y:S02]  /*08b0*/  @P2 IMAD.MOV.U32 R9, RZ, RZ, RZ ;  /* 0x000000ffff092224 */ /* 0x000fe400078e00ff */
[----:B------:R-:W-:-:S05]  /*08c0*/  @P2 IMAD.MOV.U32 R17, RZ, RZ, RZ ;  /* 0x000000ffff112224 */ /* 0x000fca00078e00ff */
[----:B------:R-:W2:Y:S01]  /*08d0*/  @!P2 LDC R11, c[0x0][0xc] ;  /* 0x00000300ff0bab82 */ /* 0x000ea20000000800 */
[----:B-1----:R-:W-:-:S04]  /*08e0*/  @P2 IMAD.WIDE.U32 R14, R15, UR8, R8 ;  /* 0x000000080f0e2c25 */ /* 0x002fc8000f8e0008 */
[----:B--2---:R-:W-:-:S04]  /*08f0*/  @!P2 IMAD.WIDE.U32 R10, R8, R11, R2 ;  /* 0x0000000b080aa225 */ /* 0x004fc800078e0002 */
[----:B------:R-:W-:Y:S02]  /*0900*/  @P2 IMAD.MOV.U32 R2, RZ, RZ, R14 ;  /* 0x000000ffff022224 */ /* 0x000fe400078e000e */
[----:B------:R-:W-:Y:S02]  /*0910*/  @P2 IMAD.IADD R3, R15, 0x1, R17 ;  /* 0x000000010f032824 */ /* 0x000fe400078e0211 */
[----:B------:R-:W-:Y:S02]  /*0920*/  @!P2 IMAD.MOV.U32 R2, RZ, RZ, R10 ;  /* 0x000000ffff02a224 */ /* 0x000fe400078e000a */
[----:B------:R-:W-:Y:S01]  /*0930*/  @!P2 IMAD.MOV.U32 R3, RZ, RZ, R11 ;  /* 0x000000ffff03a224 */ /* 0x000fe200078e000b */
[----:B------:R-:W-:Y:S06]  /*0940*/  @!P3 BRA `(.L_x_5) ;  /* 0x00000000000cb947 */ /* 0x000fec0003800000 */
[----:B------:R-:W-:Y:S01]  /*0950*/  UCGABAR_WAIT ;  /* 0x0000000000007dc7 */ /* 0x000fe20008000000 */
[----:B------:R-:W-:Y:S01]  /*0960*/  CCTL.IVALL ;  /* 0x00000000ff00798f */ /* 0x000fe20002000000 */
[----:B------:R-:W-:Y:S05]  /*0970*/  BRA `(.L_x_6) ;  /* 0x0000000000047947 */ /* 0x000fea0003800000 */
.L_x_5:
[----:B------:R-:W-:Y:S06]  /*0980*/  BAR.SYNC.DEFER_BLOCKING 0x0 ;  /* 0x0000000000007b1d */ /* 0x000fec0000010000 */
.L_x_6:
[----:B------:R-:W-:Y:S05]  /*0990*/  @!P4 BRA `(.L_x_7) ;  /* 0x0000007400b0c947 */ /* 0x000fea0003800000 */
[----:B------:R-:W-:-:S13]  /*09a0*/  ISETP.GT.U32.AND P0, PT, R16, 0x1, PT ;  /* 0x000000011000780c */ /* 0x000fda0003f04070 */
[----:B0-----:R-:W-:Y:S05]  /*09b0*/  @P0 EXIT ;  /* 0x000000000000094d */ /* 0x001fea0003800000 */
[----:B------:R-:W-:Y:S01]  /*09c0*/  ULDC.64 UR4, c[0x0][0x650] ;  /* 0x0001940000047ab9 */ /* 0x000fe20000000a00 */
[----:B------:R-:W-:Y:S01]  /*09d0*/  PRMT R14, RZ, 0x7610, R14 ;  /* 0x00007610ff0e7816 */ /* 0x000fe2000000000e */
[----:B------:R-:W-:Y:S01]  /*09e0*/  IMAD.MOV.U32 R10, RZ, RZ, -0x1 ;  /* 0xffffffffff0a7424 */ /* 0x000fe200078e00ff */
[----:B------:R-:W-:Y:S01]  /*09f0*/  ISETP.GE.U32.AND P0, PT, R2, UR4, PT ;  /* 0x0000000402007c0c */ /* 0x000fe2000bf06070 */
[----:B------:R-:W-:Y:S02]  /*0a00*/  IMAD.MOV.U32 R11, RZ, RZ, -0x1 ;  /* 0xffffffffff0b7424 */ /* 0x000fe400078e00ff */
[----:B------:R-:W-:Y:S01]  /*0a10*/  IMAD.MOV.U32 R7, RZ, RZ, -0x1 ;  /* 0xffffffffff077424 */ /* 0x000fe200078e00ff */
[----:B------:R-:W-:-:S13]  /*0a20*/  ISETP.GE.U32.AND.EX P0, PT, R3, UR5, PT, P0 ;  /* 0x0000000503007c0c */ /* 0x000fda000bf06100 */
[----:B------:R-:W-:Y:S05]  /*0a30*/  @P0 BRA `(.L_x_8) ;  /* 0x0000000400280947 */ /* 0x000fea0003800000 */
[----:B------:R-:W0:Y:S01]  /*0a40*/  LDC.64 R22, c[0x0][0x628] ;  /* 0x00018a00ff167b82 */ /* 0x000e220000000a00 */
[----:B------:R-:W-:Y:S02]  /*0a50*/  IMAD.MOV.U32 R10, RZ, RZ, R2 ;  /* 0x000000ffff0a7224 */ /* 0x000fe400078e0002 */
[----:B------:R-:W-:-:S05]  /*0a60*/  IMAD.MOV.U32 R11, RZ, RZ, R3 ;  /* 0x000000ffff0b7224 */ /* 0x000fca00078e0003 */
[----:B------:R-:W1:Y:S08]  /*0a70*/  LDC R18, c[0x0][0x630] ;  /* 0x00018c00ff127b82 */ /* 0x000e700000000800 */
[----:B------:R-:W2:Y:S01]  /*0a80*/  LDC.64 R24, c[0x0][0x620] ;  /* 0x00018800ff187b82 */ /* 0x000ea20000000a00 */
[----:B0-----:R-:W-:-:S04]  /*0a90*/  ISETP.NE.U32.AND P0, PT, R22, RZ, PT ;  /* 0x000000ff1600720c */ /* 0x001fc80003f05070 */
[----:B------:R-:W-:-:S13]  /*0aa0*/  ISETP.NE.AND.EX P0, PT, R23, RZ, PT, P0 ;  /* 0x000000ff1700720c */ /* 0x000fda0003f05300 */
[----:B-12---:R-:W-:Y:S05]  /*0ab0*/  @!P0 BRA `(.L_x_9) ;  /* 0x0000000000288947 */ /* 0x006fea0003800000 */
[----:B------:R-:W0:Y:S02]  /*0ac0*/  LDC R7, c[0x0][0x634] ;  /* 0x00018d00ff077b82 */ /* 0x000e240000000800 */
[----:B0-----:R-:W-:-:S05]  /*0ad0*/  IADD3 R7, P0, R2, R7, RZ ;  /* 0x0000000702077210 */ /* 0x001fca0007f1e0ff */
[----:B------:R-:W-:-:S04]  /*0ae0*/  IMAD.X R19, RZ, RZ, R3, P0 ;  /* 0x000000ffff137224 */ /* 0x000fc800000e0603 */
[----:B------:R-:W-:-:S04]  /*0af0*/  IMAD.WIDE.U32 R10, R19, R22, RZ ;  /* 0x00000016130a7225 */ /* 0x000fc800078e00ff */
[----:B------:R-:W-:-:S04]  /*0b00*/  IMAD.WIDE.U32 R14, P0, R7, R23, R10 ;  /* 0x00000017070e7225 */ /* 0x000fc8000780000a */
[----:B------:R-:W-:-:S04]  /*0b10*/  IMAD.WIDE.U32 R10, R7, R22, RZ ;  /* 0x00000016070a7225 */ /* 0x000fc800078e00ff */
[----:B------:R-:W-:Y:S01]  /*0b20*/  IMAD.X R17, RZ, RZ, RZ, P0 ;  /* 0x000000ffff117224 */ /* 0x000fe200000e06ff */
[----:B------:R-:W-:Y:S01]  /*0b30*/  IADD3 RZ, P0, R11, R14, RZ ;  /* 0x0000000e0bff7210 */ /* 0x000fe20007f1e0ff */
[----:B------:R-:W-:-:S04]  /*0b40*/  IMAD.MOV.U32 R16, RZ, RZ, R15 ;  /* 0x000000ffff107224 */ /* 0x000fc800078e000f */
[----:B------:R-:W-:-:S08]  /*0b50*/  IMAD.WIDE.U32.X R10, R19, R23, R16, P0 ;  /* 0x00000017130a7225 */ /* 0x000fd000000e0410 */
.L_x_9:
[----:B------:R-:W0:Y:S01]  /*0b60*/  LDC.64 R26, c[0x0][0x640] ;  /* 0x00019000ff1a7b82 */ /* 0x000e220000000a00 */
[--C-:B------:R-:W-:Y:S01]  /*0b70*/  SHF.R.U64 R28, R10, R18, R11.reuse ;  /* 0x000000120a1c7219 */ /* 0x100fe2000000120b */
[----:B------:R-:W-:Y:S01]  /*0b80*/  IMAD R29, R13, R20, R8 ;  /* 0x000000140d1d7224 */ /* 0x000fe200078e0208 */
[----:B------:R-:W-:Y:S01]  /*0b90*/  SHF.R.U32.HI R7, RZ, R18, R11 ;  /* 0x00000012ff077219 */ /* 0x000fe2000001160b */
[----:B------:R-:W-:Y:S01]  /*0ba0*/  IMAD.MOV.U32 R23, RZ, RZ, 0x1 ;  /* 0x00000001ff177424 */ /* 0x000fe200078e00ff */
[----:B------:R-:W-:-:S03]  /*0bb0*/  IADD3 R9, P0, RZ, -R28, RZ ;  /* 0x8000001cff097210 */ /* 0x000fc60007f1e0ff */
[----:B------:R-:W1:Y:S02]  /*0bc0*/  LDC R16, c[0x0][0x618] ;  /* 0x00018600ff107b82 */ /* 0x000e640000000800 */
[----:B------:R-:W-:Y:S02]  /*0bd0*/  IMAD.X R7, RZ, RZ, ~R7, P0 ;  /* 0x000000ffff077224 */ /* 0x000fe400000e0e07 */
[----:B------:R-:W-:-:S04]  /*0be0*/  IMAD.WIDE.U32 R10, R9, R24, R2 ;  /* 0x00000018090a7225 */ /* 0x000fc800078e0002 */
[----:B------:R-:W2:Y:S01]  /*0bf0*/  LDC R15, c[0x0][0x608] ;  /* 0x00018200ff0f7b82 */ /* 0x000ea20000000800 */
[----:B------:R-:W-:-:S04]  /*0c00*/  IMAD R14, R7, R24, RZ ;  /* 0x00000018070e7224 */ /* 0x000fc800078e02ff */
[----:B------:R-:W-:-:S03]  /*0c10*/  IMAD R7, R9, R25, R14 ;  /* 0x0000001909077224 */ /* 0x000fc600078e020e */
[----:B------:R-:W3:Y:S01]  /*0c20*/  LDC R22, c[0x0][0x658] ;  /* 0x00019600ff167b82 */ /* 0x000ee20000000800 */
[----:B------:R-:W-:Y:S01]  /*0c30*/  IMAD.IADD R7, R11, 0x1, R7 ;  /* 0x000000010b077824 */ /* 0x000fe200078e0207 */
[----:B0-----:R-:W-:-:S04]  /*0c40*/  ISETP.NE.U32.AND P0, PT, R26, RZ, PT ;  /* 0x000000ff1a00720c */ /* 0x001fc80003f05070 */
[----:B------:R-:W-:Y:S02]  /*0c50*/  ISETP.NE.AND.EX P0, PT, R27, RZ, PT, P0 ;  /* 0x000000ff1b00720c */ /* 0x000fe40003f05300 */
[----:B------:R-:W0:Y:S01]  /*0c60*/  LDC R18, c[0x0][0x600] ;  /* 0x00018000ff127b82 */ /* 0x000e220000000800 */
[-CC-:B-1----:R-:W-:Y:S02]  /*0c70*/  SHF.R.U64 R19, R10, R16.reuse, R7.reuse ;  /* 0x000000100a137219 */ /* 0x182fe40000001207 */
[----:B------:R-:W-:Y:S01]  /*0c80*/  SHF.R.U32.HI R10, RZ, R16, R7 ;  /* 0x00000010ff0a7219 */ /* 0x000fe20000011607 */
[----:B------:R-:W-:-:S04]  /*0c90*/  IMAD.MOV.U32 R7, RZ, RZ, -0x1 ;  /* 0xffffffffff077424 */ /* 0x000fc800078e00ff */
[----:B------:R-:W1:Y:S01]  /*0ca0*/  LDC R21, c[0x0][0x648] ;  /* 0x00019200ff157b82 */ /* 0x000e620000000800 */
[-CC-:B--2---:R-:W-:Y:S02]  /*0cb0*/  SHF.R.U64 R16, R19, R15.reuse, R10.reuse ;  /* 0x0000000f13107219 */ /* 0x184fe4000000120a */
[----:B------:R-:W-:-:S05]  /*0cc0*/  SHF.R.U32.HI R9, RZ, R15, R10 ;  /* 0x0000000fff097219 */ /* 0x000fca000001160a */
[----:B------:R-:W2:Y:S01]  /*0cd0*/  LDC R24, c[0x0][0x638] ;  /* 0x00018e00ff187b82 */ /* 0x000ea20000000800 */
[-CC-:B---3--:R-:W-:Y:S02]  /*0ce0*/  SHF.R.U64 R20, R16, R22.reuse, R9.reuse ;  /* 0x0000001610147219 */ /* 0x188fe40000001209 */
[-C--:B------:R-:W-:Y:S02]  /*0cf0*/  SHF.L.U32 R7, R7, R22.reuse, RZ ;  /* 0x0000001607077219 */ /* 0x080fe400000006ff */
[----:B------:R-:W-:Y:S01]  /*0d00*/  SHF.R.U32.HI R9, RZ, R22, R9 ;  /* 0x00000016ff097219 */ /* 0x000fe20000011609 */
[----:B------:R-:W-:Y:S01]  /*0d10*/  IMAD.MOV.U32 R8, RZ, RZ, R20 ;  /* 0x000000ffff087224 */ /* 0x000fe200078e0014 */
[----:B------:R-:W-:Y:S01]  /*0d20*/  LOP3.LUT R13, RZ, R7, RZ, 0x33, !PT ;  /* 0x00000007ff0d7212 */ /* 0x000fe200078e33ff */
[----:B------:R-:W3:Y:S01]  /*0d30*/  LDC R25, c[0x0][0x610] ;  /* 0x00018400ff197b82 */ /* 0x000ee20000000800 */
[----:B------:R-:W-:Y:S05]  /*0d40*/  @!P0 BRA `(.L_x_10) ;  /* 0x0000000000288947 */ /* 0x000fea0003800000 */
[----:B------:R-:W4:Y:S02]  /*0d50*/  LDC R7, c[0x0][0x64c] ;  /* 0x00019300ff077b82 */ /* 0x000f240000000800 */
[----:B----4-:R-:W-:-:S05]  /*0d60*/  IADD3 R7, P0, R20, R7, RZ ;  /* 0x0000000714077210 */ /* 0x010fca0007f1e0ff */
        /* <DEDUP_REMOVED lines=8> */
.L_x_10:
[----:B-1----:R-:W-:Y:S01]  /*0df0*/  SHF.R.U64 R9, R8, R21, R9 ;  /* 0x0000001508097219 */ /* 0x002fe20000001209 */
[----:B0-----:R-:W-:Y:S01]  /*0e00*/  VIADD R10, R18, 0xffffffff ;  /* 0xffffffff120a7836 */ /* 0x001fe20000000000 */
[----:B------:R-:W-:Y:S01]  /*0e10*/  SHF.L.U32 R7, R23, R22, RZ ;  /* 0x0000001617077219 */ /* 0x000fe200000006ff */
[----:B------:R-:W-:Y:S01]  /*0e20*/  IMAD.MOV.U32 R14, RZ, RZ, 0x1 ;  /* 0x00000001ff0e7424 */ /* 0x000fe200078e00ff */
[----:B------:R-:W-:Y:S01]  /*0e30*/  LOP3.LUT R8, R16, R13, RZ, 0xc0, !PT ;  /* 0x0000000d10087212 */ /* 0x000fe200078ec0ff */
[----:B------:R-:W-:Y:S01]  /*0e40*/  IMAD.MOV R11, RZ, RZ, -R9 ;  /* 0x000000ffff0b7224 */ /* 0x000fe200078e0a09 */
[----:B------:R-:W-:Y:S02]  /*0e50*/  SEL R12, R12, R29, !P2 ;  /* 0x0000001d0c0c7207 */ /* 0x000fe40005000000 */
[----:B------:R-:W-:Y:S01]  /*0e60*/  LOP3.LUT R10, R19, R10, RZ, 0xc0, !PT ;  /* 0x0000000a130a7212 */ /* 0x000fe200078ec0ff */
[----:B------:R-:W-:Y:S02]  /*0e70*/  IMAD R9, R7, R9, R8 ;  /* 0x0000000907097224 */ /* 0x000fe400078e0208 */
[----:B--2---:R-:W-:-:S02]  /*0e80*/  IMAD R7, R11, R24, R20 ;  /* 0x000000180b077224 */ /* 0x004fc400078e0214 */
[----:B---3--:R-:W-:Y:S02]  /*0e90*/  IMAD R12, R9, R25, R12 ;  /* 0x00000019090c7224 */ /* 0x008fe400078e020c */
[----:B------:R-:W-:-:S05]  /*0ea0*/  IMAD R7, R7, R18, R10 ;  /* 0x0000001207077224 */ /* 0x000fca00078e020a */
[----:B------:R-:W-:Y:S02]  /*0eb0*/  SEL R11, R7, R12, !P2 ;  /* 0x0000000c070b7207 */ /* 0x000fe40005000000 */
[----:B------:R-:W-:Y:S01]  /*0ec0*/  SEL R10, R12, R7, !P2 ;  /* 0x000000070c0a7207 */ /* 0x000fe20005000000 */
[----:B------:R-:W-:-:S07]  /*0ed0*/  IMAD.MOV.U32 R7, RZ, RZ, R28 ;  /* 0x000000ffff077224 */ /* 0x000fce00078e001c */
.L_x_8:
[----:B------:R-:W-:-:S08]  /*0ee0*/  NOP ;  /* 0x0000000000007918 */ /* 0x000fd00000000000 */
[----:B------:R-:W0:Y:S02]  /*0ef0*/  USETMAXREG.TRY_ALLOC.CTAPOOL UP0, 0xe8 ;  /* 0x000000e8000079c8 */ /* 0x000e240008000600 */
[----:B0-----:R-:W-:-:S13]  /*0f00*/  PLOP3.LUT P0, PT, PT, PT, UP0, 0x80, 0x0 ;  /* 0x000000000000781c */ /* 0x001fda0003f0f008 */
[----:B------:R-:W-:Y:S05]  /*0f10*/  @!P0 BRA `(.L_x_8) ;  /* 0xfffffffc00f08947 */ /* 0x000fea000383ffff */
[----:B------:R-:W-:Y:S01]  /*0f20*/  ULDC.64 UR4, c[0x0][0x598] ;  /* 0x0001660000047ab9 */ /* 0x000fe20000000a00 */
[----:B------:R-:W-:Y:S01]  /*0f30*/  ULDC.64 UR16, c[0x0][0x208] ;  /* 0x0000820000107ab9 */ /* 0x000fe20000000a00 */
[----:B------:R-:W-:-:S04]  /*0f40*/  ISETP.NE.U32.AND P0, PT, RZ, UR4, PT ;  /* 0x00000004ff007c0c */ /* 0x000fc8000bf05070 */
[----:B------:R-:W-:-:S13]  /*0f50*/  ISETP.NE.AND.EX P0, PT, RZ, UR5, PT, P0 ;  /* 0x00000005ff007c0c */ /* 0x000fda000bf05300 */
[----:B------:R-:W-:Y:S05]  /*0f60*/  @!P0 BRA `(.L_x_11) ;  /* 0x00000000001c8947 */ /* 0x000fea0003800000 */
[----:B------:R-:W0:Y:S02]  /*0f70*/  LDC.64 R8, c[0x0][0x598] ;  /* 0x00016600ff087b82 */ /* 0x000e240000000a00 */
[----:B0-----:R-:W2:Y:S02]  /*0f80*/  LDG.E.64 R8, desc[UR16][R8.64] ;  /* 0x0000001008087981 */ /* 0x001ea4000c1e1b00 */
[----:B--2---:R-:W-:-:S04]  /*0f90*/  ISETP.NE.U32.AND P0, PT, R8, RZ, PT ;  /* 0x000000ff0800720c */ /* 0x004fc80003f05070 */
[----:B------:R-:W-:-:S13]  /*0fa0*/  ISETP.NE.AND.EX P0, PT, R9, RZ, PT, P0 ;  /* 0x000000ff0900720c */ /* 0x000fda0003f05300 */
[----:B------:R-:W-:Y:S05]  /*0fb0*/  @!P0 BRA `(.L_x_11) ;  /* 0x0000000000088947 */ /* 0x000fea0003800000 */
[----:B------:R0:W5:Y:S01]  /*0fc0*/  LD.E R8, desc[UR16][R8.64] ;  /* 0x0000001008087980 */ /* 0x000162000c101900 */
[----:B------:R-:W-:Y:S05]  /*0fd0*/  BRA `(.L_x_12) ;  /* 0x0000000000207947 */ /* 0x000fea0003800000 */
.L_x_11:
[----:B------:R-:W-:Y:S02]  /*0fe0*/  ULDC.64 UR4, c[0x0][0x588] ;  /* 0x0001620000047ab9 */ /* 0x000fe40000000a00 */
[----:B------:R-:W-:-:S04]  /*0ff0*/  ISETP.NE.U32.AND P0, PT, RZ, UR4, PT ;  /* 0x00000004ff007c0c */ /* 0x000fc8000bf05070 */
[----:B------:R-:W-:-:S13]  /*1000*/  ISETP.NE.AND.EX P0, PT, RZ, UR5, PT, P0 ;  /* 0x00000005ff007c0c */ /* 0x000fda000bf05300 */
[----:B------:R-:W-:Y:S05]  /*1010*/  @!P0 BRA `(.L_x_13) ;  /* 0x00000000000c8947 */ /* 0x000fea0003800000 */
[----:B------:R-:W0:Y:S02]  /*1020*/  LDC.64 R8, c[0x0][0x588] ;  /* 0x00016200ff087b82 */ /* 0x000e240000000a00 */
[----:B0-----:R1:W5:Y:S01]  /*1030*/  LDG.E R8, desc[UR16][R8.64] ;  /* 0x0000001008087981 */ /* 0x001362000c1e1900 */
[----:B------:R-:W-:Y:S05]  /*1040*/  BRA `(.L_x_12) ;  /* 0x0000000000047947 */ /* 0x000fea0003800000 */
.L_x_13:
[----:B------:R-:W2:Y:S02]  /*1050*/  LDC R8, c[0x0][0x580] ;  /* 0x00016000ff087b82 */ /* 0x000ea40000000800 */
.L_x_12:
[----:B------:R-:W-:Y:S02]  /*1060*/  ULDC.64 UR4, c[0x0][0x5a0] ;  /* 0x0001680000047ab9 */ /* 0x000fe40000000a00 */
[----:B------:R-:W-:-:S04]  /*1070*/  ISETP.NE.U32.AND P0, PT, RZ, UR4, PT ;  /* 0x00000004ff007c0c */ /* 0x000fc8000bf05070 */
[----:B------:R-:W-:-:S13]  /*1080*/  ISETP.NE.AND.EX P0, PT, RZ, UR5, PT, P0 ;  /* 0x00000005ff007c0c */ /* 0x000fda000bf05300 */
[----:B------:R-:W-:Y:S05]  /*1090*/  @!P0 BRA `(.L_x_14) ;  /* 0x00000000001c8947 */ /* 0x000fea0003800000 */
[----:B------:R-:W3:Y:S02]  /*10a0*/  LDC.64 R12, c[0x0][0x5a0] ;  /* 0x00016800ff0c7b82 */ /* 0x000ee40000000a00 */
[----:B---3--:R-:W3:Y:S02]  /*10b0*/  LDG.E.64 R12, desc[UR16][R12.64] ;  /* 0x000000100c0c7981 */ /* 0x008ee4000c1e1b00 */
[----:B---3--:R-:W-:-:S04]  /*10c0*/  ISETP.NE.U32.AND P0, PT, R12, RZ, PT ;  /* 0x000000ff0c00720c */ /* 0x008fc80003f05070 */
[----:B------:R-:W-:-:S13]  /*10d0*/  ISETP.NE.AND.EX P0, PT, R13, RZ, PT, P0 ;  /* 0x000000ff0d00720c */ /* 0x000fda0003f05300 */
[----:B------:R-:W-:Y:S05]  /*10e0*/  @!P0 BRA `(.L_x_14) ;  /* 0x0000000000088947 */ /* 0x000fea0003800000 */
[----:B01----:R0:W5:Y:S01]  /*10f0*/  LD.E R9, desc[UR16][R12.64] ;  /* 0x000000100c097980 */ /* 0x003162000c101900 */
[----:B------:R-:W-:Y:S05]  /*1100*/  BRA `(.L_x_15) ;  /* 0x0000000000207947 */ /* 0x000fea0003800000 */
.L_x_14:
[----:B------:R-:W-:Y:S02]  /*1110*/  ULDC.64 UR4, c[0x0][0x590] ;  /* 0x0001640000047ab9 */ /* 0x000fe40000000a00 */
[----:B------:R-:W-:-:S04]  /*1120*/  ISETP.NE.U32.AND P0, PT, RZ, UR4, PT ;  /* 0x00000004ff007c0c */ /* 0x000fc8000bf05070 */
[----:B------:R-:W-:-:S13]  /*1130*/  ISETP.NE.AND.EX P0, PT, RZ, UR5, PT, P0 ;  /* 0x00000005ff007c0c */ /* 0x000fda000bf05300 */
[----:B------:R-:W-:Y:S05]  /*1140*/  @!P0 BRA `(.L_x_16) ;  /* 0x00000000000c8947 */ /* 0x000fea0003800000 */
[----:B------:R-:W0:Y:S02]  /*1150*/  LDC.64 R12, c[0x0][0x590] ;  /* 0x00016400ff0c7b82 */ /* 0x000e240000000a00 */
[----:B01----:R1:W5:Y:S01]  /*1160*/  LDG.E R9, desc[UR16][R12.64] ;  /* 0x000000100c097981 */ /* 0x003362000c1e1900 */
[----:B------:R-:W-:Y:S05]  /*1170*/  BRA `(.L_x_15) ;  /* 0x0000000000047947 */ /* 0x000fea0003800000 */
.L_x_16:
[----:B01----:R-:W3:Y:S02]  /*1180*/  LDC R9, c[0x0][0x584] ;  /* 0x00016100ff097b82 */ /* 0x003ee40000000800 */
.L_x_15:
[----:B------:R-:W-:-:S13]  /*1190*/  LOP3.LUT P0, RZ, R14, 0xff, RZ, 0xc0, !PT ;  /* 0x000000ff0eff7812 */ /* 0x000fda000780c0ff */
[----:B------:R-:W-:Y:S05]  /*11a0*/  @!P0 EXIT ;  /* 0x000000000000894d */ /* 0x000fea0003800000 */
[----:B------:R-:W-:Y:S01]  /*11b0*/  ULDC UR4, c[0x0][0x28c] ;  /* 0x0000a30000047ab9 */ /* 0x000fe20000000800 */
[----:B------:R-:W-:Y:S01]  /*11c0*/  LOP3.LUT R142, R4, 0x1, RZ, 0xfc, !PT ;  /* 0x00000001048e7812 */ /* 0x000fe200078efcff */
[----:B------:R-:W-:-:S04]  /*11d0*/  UIADD3 UR4, UR4, 0x7f, URZ ;  /* 0x0000007f04047890 */ /* 0x000fc8000fffe03f */
[----:B------:R-:W-:-:S04]  /*11e0*/  USHF.R.S32.HI UR5, URZ, 0x1f, UR4 ;  /* 0x0000001f3f057899 */ /* 0x000fc80008011404 */
[----:B------:R-:W-:-:S03]  /*11f0*/  ULEA.HI UR5, UR5, UR4, URZ, 0x7 ;  /* 0x0000000405057291 */ /* 0x000fc6000f8f383f */
[----:B------:R-:W-:Y:S01]  /*1200*/  UMOV UR4, URZ ;  /* 0x0000003f00047c82 */ /* 0x000fe20008000000 */
[----:B------:R-:W-:-:S03]  /*1210*/  USHF.R.S32.HI UR9, URZ, 0x7, UR5 ;  /* 0x000000073f097899 */ /* 0x000fc60008011405 */
[----:B------:R-:W-:-:S09]  /*1220*/  UMOV UR5, URZ ;  /* 0x0000003f00057c82 */ /* 0x000fd20008000000 */
.L_x_171:
[----:B01----:R-:W-:Y:S01]  /*1230*/  LOP3.LUT R12, R0, 0x80, RZ, 0xc0, !PT ;  /* 0x00000080000c7812 */ /* 0x003fe200078ec0ff */
[----:B------:R-:W0:Y:S01]  /*1240*/  S2UR UR13, SR_CgaCtaId ;  /* 0x00000000000d79c3 */ /* 0x000e220000008800 */
[----:B------:R-:W-:Y:S01]  /*1250*/  UMOV UR12, 0x400 ;  /* 0x00000400000c7882 */ /* 0x000fe20000000000 */
[----:B------:R-:W-:Y:S01]  /*1260*/  UMOV UR6, URZ ;  /* 0x0000003f00067c82 */ /* 0x000fe20008000000 */
[----:B------:R-:W-:Y:S01]  /*1270*/  SHF.R.U32.HI R12, RZ, 0x7, R12 ;  /* 0x00000007ff0c7819 */ /* 0x000fe2000001160c */
[----:B------:R-:W-:Y:S01]  /*1280*/  UMOV UR7, URZ ;  /* 0x0000003f00077c82 */ /* 0x000fe20008000000 */
[----:B------:R-:W-:Y:S01]  /*1290*/  UMOV UR18, UR5 ;  /* 0x0000000500127c82 */ /* 0x000fe20008000000 */
[----:B------:R-:W-:Y:S02]  /*12a0*/  CS2R R16, SRZ ;  /* 0x0000000000107805 */ /* 0x000fe4000001ff00 */
[----:B------:R-:W-:Y:S01]  /*12b0*/  CS2R R14, SRZ ;  /* 0x00000000000e7805 */ /* 0x000fe2000001ff00 */
[----:B------:R-:W1:Y:S01]  /*12c0*/  LDC R13, c[0x0][0x28c] ;  /* 0x0000a300ff0d7b82 */ /* 0x000e620000000800 */
[----:B------:R-:W4:Y:S01]  /*12d0*/  SHFL.IDX PT, R12, R12, RZ, 0x1f ;  /* 0x00001fff0c0c7589 */ /* 0x000f2200000e0000 */
[----:B------:R-:W-:-:S02]  /*12e0*/  CS2R R18, SRZ ;  /* 0x0000000000127805 */ /* 0x000fc4000001ff00 */
[----:B------:R-:W-:Y:S02]  /*12f0*/  CS2R R20, SRZ ;  /* 0x0000000000147805 */ /* 0x000fe4000001ff00 */
[----:B------:R-:W-:Y:S02]  /*1300*/  CS2R R22, SRZ ;  /* 0x0000000000167805 */ /* 0x000fe4000001ff00 */
[----:B------:R-:W-:Y:S02]  /*1310*/  CS2R R88, SRZ ;  /* 0x0000000000587805 */ /* 0x000fe4000001ff00 */
[----:B------:R-:W-:Y:S02]  /*1320*/  CS2R R90, SRZ ;  /* 0x00000000005a7805 */ /* 0x000fe4000001ff00 */
[----:B------:R-:W-:Y:S02]  /*1330*/  CS2R R94, SRZ ;  /* 0x00000000005e7805 */ /* 0x000fe4000001ff00 */
        /* <DEDUP_REMOVED lines=16> */
[----:B-1----:R-:W-:Y:S02]  /*1440*/  ISETP.GE.AND P0, PT, R13, 0x1, PT ;  /* 0x000000010d00780c */ /* 0x002fe40003f06270 */
[----:B------:R-:W-:Y:S02]  /*1450*/  CS2R R126, SRZ ;  /* 0x00000000007e7805 */ /* 0x000fe4000001ff00 */
[----:B----4-:R-:W-:-:S02]  /*1460*/  R2UR UR8, R12 ;  /* 0x000000000c0872ca */ /* 0x010fc400000e0000 */
[----:B------:R-:W-:Y:S02]  /*1470*/  CS2R R128, SRZ ;  /* 0x0000000000807805 */ /* 0x000fe4000001ff00 */
[----:B------:R-:W-:Y:S02]  /*1480*/  CS2R R130, SRZ ;  /* 0x0000000000827805 */ /* 0x000fe4000001ff00 */
[----:B------:R-:W-:Y:S02]  /*1490*/  CS2R R132, SRZ ;  /* 0x0000000000847805 */ /* 0x000fe4000001ff00 */
[----:B------:R-:W-:Y:S02]  /*14a0*/  CS2R R134, SRZ ;  /* 0x0000000000867805 */ /* 0x000fe4000001ff00 */
[----:B------:R-:W-:Y:S02]  /*14b0*/  CS2R R136, SRZ ;  /* 0x0000000000887805 */ /* 0x000fe4000001ff00 */
[----:B------:R-:W-:Y:S01]  /*14c0*/  CS2R R138, SRZ ;  /* 0x00000000008a7805 */ /* 0x000fe2000001ff00 */
[----:B------:R-:W-:Y:S01]  /*14d0*/  IMAD.MOV.U32 R141, RZ, RZ, RZ ;  /* 0x000000ffff8d7224 */ /* 0x000fe200078e00ff */
[----:B------:R-:W-:Y:S01]  /*14e0*/  CS2R R24, SRZ ;  /* 0x0000000000187805 */ /* 0x000fe2000001ff00 */
[----:B------:R-:W-:Y:S01]  /*14f0*/  IMAD.MOV.U32 R143, RZ, RZ, RZ ;  /* 0x000000ffff8f7224 */ /* 0x000fe200078e00ff */
[----:B---3--:R-:W-:Y:S01]  /*1500*/  CS2R R26, SRZ ;  /* 0x00000000001a7805 */ /* 0x008fe2000001ff00 */
[----:B------:R-:W-:Y:S01]  /*1510*/  IMAD.U32 R144, RZ, RZ, UR4 ;  /* 0x00000004ff907e24 */ /* 0x000fe2000f8e00ff */
[----:B------:R-:W-:Y:S01]  /*1520*/  CS2R R28, SRZ ;  /* 0x00000000001c7805 */ /* 0x000fe2000001ff00 */
[----:B------:R-:W-:Y:S01]  /*1530*/  ULEA.HI UR10, UR8, UR8, URZ, 0x1 ;  /* 0x00000008080a7291 */ /* 0x000fe2000f8f083f */
[----:B------:R-:W-:-:S02]  /*1540*/  CS2R R30, SRZ ;  /* 0x00000000001e7805 */ /* 0x000fc4000001ff00 */
[----:B------:R-:W-:Y:S02]  /*1550*/  CS2R R32, SRZ ;  /* 0x0000000000207805 */ /* 0x000fe4000001ff00 */
[----:B------:R-:W-:Y:S01]  /*1560*/  CS2R R34, SRZ ;  /* 0x0000000000227805 */ /* 0x000fe2000001ff00 */
[----:B------:R-:W-:Y:S01]  /*1570*/  ULOP3.LUT UR11, UR10, 0x7fffe, URZ, 0xc0, !UPT ;  /* 0x0007fffe0a0b7892 */ /* 0x000fe2000f8ec03f */
[----:B------:R-:W-:Y:S01]  /*1580*/  CS2R R36, SRZ ;  /* 0x0000000000247805 */ /* 0x000fe2000001ff00 */
[----:B0-----:R-:W-:Y:S01]  /*1590*/  ULEA UR10, UR13, UR12, 0x18 ;  /* 0x0000000c0d0a7291 */ /* 0x001fe2000f8ec03f */
[----:B------:R-:W-:Y:S01]  /*15a0*/  CS2R R38, SRZ ;  /* 0x0000000000267805 */ /* 0x000fe2000001ff00 */
[----:B------:R-:W-:Y:S01]  /*15b0*/  UIADD3 UR11, UR8, -UR11, URZ ;  /* 0x8000000b080b7290 */ /* 0x000fe2000fffe03f */
[----:B------:R-:W-:Y:S02]  /*15c0*/  CS2R R40, SRZ ;  /* 0x0000000000287805 */ /* 0x000fe4000001ff00 */
[----:B------:R-:W-:Y:S01]  /*15d0*/  CS2R R42, SRZ ;  /* 0x00000000002a7805 */ /* 0x000fe2000001ff00 */
[----:B------:R-:W-:Y:S01]  /*15e0*/  UMOV UR8, URZ ;  /* 0x0000003f00087c82 */ /* 0x000fe20008000000 */
[----:B------:R-:W-:Y:S01]  /*15f0*/  ULEA UR11, UR11, UR10, 0xd ;  /* 0x0000000a0b0b7291 */ /* 0x000fe2000f8e683f */
[----:B------:R-:W-:-:S02]  /*1600*/  CS2R R44, SRZ ;  /* 0x00000000002c7805 */ /* 0x000fc4000001ff00 */
[----:B------:R-:W-:Y:S02]  /*1610*/  CS2R R46, SRZ ;  /* 0x00000000002e7805 */ /* 0x000fe4000001ff00 */
[----:B------:R-:W-:Y:S01]  /*1620*/  CS2R R48, SRZ ;  /* 0x0000000000307805 */ /* 0x000fe2000001ff00 */
[----:B------:R-:W-:Y:S01]  /*1630*/  UIADD3 UR11, UR11, 0x180, URZ ;  /* 0x000001800b0b7890 */ /* 0x000fe2000fffe03f */
[----:B------:R-:W-:Y:S02]  /*1640*/  CS2R R50, SRZ ;  /* 0x0000000000327805 */ /* 0x000fe4000001ff00 */
[----:B------:R-:W-:Y:S02]  /*1650*/  CS2R R52, SRZ ;  /* 0x0000000000347805 */ /* 0x000fe4000001ff00 */
[----:B------:R-:W-:Y:S01]  /*1660*/  CS2R R54, SRZ ;  /* 0x0000000000367805 */ /* 0x000fe2000001ff00 */
[----:B------:R-:W-:Y:S01]  /*1670*/  USHF.R.U32.HI UR11, URZ, 0x4, UR11 ;  /* 0x000000043f0b7899 */ /* 0x000fe2000801160b */
[----:B------:R-:W-:-:S02]  /*1680*/  CS2R R56, SRZ ;  /* 0x0000000000387805 */ /* 0x000fc4000001ff00 */
[----:B------:R-:W-:Y:S02]  /*1690*/  CS2R R58, SRZ ;  /* 0x00000000003a7805 */ /* 0x000fe4000001ff00 */
[----:B------:R-:W-:Y:S01]  /*16a0*/  CS2R R60, SRZ ;  /* 0x00000000003c7805 */ /* 0x000fe2000001ff00 */
[----:B------:R-:W-:Y:S01]  /*16b0*/  ULOP3.LUT UR11, UR11, 0x3fff, URZ, 0xc0, !UPT ;  /* 0x00003fff0b0b7892 */ /* 0x000fe2000f8ec03f */
        /* <DEDUP_REMOVED lines=12> */
[----:B------:R-:W-:Y:S01]  /*1780*/  CS2R R86, SRZ ;  /* 0x0000000000567805 */ /* 0x000fe2000001ff00 */
[----:B------:R-:W-:Y:S06]  /*1790*/  @!P0 BRA `(.L_x_17) ;  /* 0x0000000800608947 */ /* 0x000fec0003800000 */
[----:B------:R-:W-:-:S13]  /*17a0*/  ISETP.NE.AND P1, PT, R142, 0x3, PT ;  /* 0x000000038e00780c */ /* 0x000fda0003f25270 */
[----:B------:R-:W-:Y:S05]  /*17b0*/  @!P1 BRA `(.L_x_18) ;  /* 0x0000000000049947 */ /* 0x000fea0003800000 */
[----:B------:R-:W-:Y:S01]  /*17c0*/  BPT.TRAP 0x1 ;  /* 0x000000040000795c */ /* 0x000fe20000300000 */
.L_x_18:
[----:B------:R-:W-:Y:S01]  /*17d0*/  ULEA UR6, UR5, UR10, 0x3 ;  /* 0x0000000a05067291 */ /* 0x000fe2000f8e183f */
[----:B------:R-:W-:-:S05]  /*17e0*/  IMAD.U32 R12, RZ, RZ, UR4 ;  /* 0x00000004ff0c7e24 */ /* 0x000fca000f8e00ff */
[----:B------:R-:W-:-:S04]  /*17f0*/  SHF.L.U32 R12, R12, 0x1f, RZ ;  /* 0x0000001f0c0c7819 */ /* 0x000fc800000006ff */
[----:B------:R0:W1:Y:S01]  /*1800*/  SYNCS.PHASECHK.TRANS64.TRYWAIT P0, [UR6], R12 ;  /* 0x0000000cff0075a7 */ /* 0x0000620008000146 */
[----:B------:R-:W-:Y:S05]  /*1810*/  @!P1 BRA `(.L_x_19) ;  /* 0x0000000000049947 */ /* 0x000fea0003800000 */
[----:B------:R-:W-:Y:S01]  /*1820*/  BPT.TRAP 0x1 ;  /* 0x000000040000795c */ /* 0x000fe20000300000 */
.L_x_19:
[----:B-1----:R-:W-:Y:S05]  /*1830*/  @P0 BRA `(.L_x_20) ;  /* 0x0000000000080947 */ /* 0x002fea0003800000 */
[----:B------:R-:W1:Y:S02]  /*1840*/  SYNCS.PHASECHK.TRANS64.TRYWAIT P0, [UR6], R12 ;  /* 0x0000000cff0075a7 */ /* 0x000e640008000146 */
[----:B-1----:R-:W-:Y:S05]  /*1850*/  @!P0 BRA `(.L_x_21) ;  /* 0x00000080000c8947 */ /* 0x002fea0003800000 */
.L_x_20:
[----:B------:R-:W-:Y:S01]  /*1860*/  UIADD3 UR6, UR10, 0x1c180, URZ ;  /* 0x0001c1800a067890 */ /* 0x000fe2000fffe03f */
[----:B------:R-:W-:Y:S01]  /*1870*/  WARPGROUP.ARRIVE ;  /* 0x00000000000079c5 */ /* 0x000fe20000000000 */
[----:B------:R-:W-:Y:S01]  /*1880*/  ULOP3.LUT UR8, UR11, 0x10000, URZ, 0xfc, !UPT ;  /* 0x000100000b087892 */ /* 0x000fe2000f8efc3f */
[----:B------:R-:W-:Y:S01]  /*1890*/  CS2R R16, SRZ ;  /* 0x0000000000107805 */ /* 0x000fe2000001ff00 */
[----:B------:R-:W-:Y:S01]  /*18a0*/  USHF.R.U32.HI UR6, URZ, 0x4, UR6 ;  /* 0x000000043f067899 */ /* 0x000fe20008011606 */
[----:B------:R-:W-:Y:S01]  /*18b0*/  CS2R R14, SRZ ;  /* 0x00000000000e7805 */ /* 0x000fe2000001ff00 */
[----:B------:R-:W-:Y:S01]  /*18c0*/  UMOV UR13, 0x40000040 ;  /* 0x40000040000d7882 */ /* 0x000fe20000000000 */
[----:B------:R-:W-:Y:S01]  /*18d0*/  UMOV UR15, 0x40000040 ;  /* 0x40000040000f7882 */ /* 0x000fe20000000000 */
[----:B------:R-:W-:Y:S01]  /*18e0*/  ULOP3.LUT UR6, UR6, 0x3fff, URZ, 0xc0, !UPT ;  /* 0x00003fff06067892 */ /* 0x000fe2000f8ec03f */
[----:B------:R-:W-:Y:S02]  /*18f0*/  CS2R R18, SRZ ;  /* 0x0000000000127805 */ /* 0x000fe4000001ff00 */
[----:B------:R-:W-:-:S02]  /*1900*/  CS2R R20, SRZ ;  /* 0x0000000000147805 */ /* 0x000fc4000001ff00 */
[----:B------:R-:W-:Y:S01]  /*1910*/  CS2R R22, SRZ ;  /* 0x0000000000167805 */ /* 0x000fe2000001ff00 */
[----:B------:R-:W-:Y:S01]  /*1920*/  ULOP3.LUT UR7, UR6, 0x10000, URZ, 0xfc, !UPT ;  /* 0x0001000006077892 */ /* 0x000fe2000f8efc3f */
[----:B------:R-:W-:Y:S01]  /*1930*/  CS2R R88, SRZ ;  /* 0x0000000000587805 */ /* 0x000fe2000001ff00 */
[----:B------:R-:W-:Y:S01]  /*1940*/  ULEA UR6, UR5, UR8, 0xa ;  /* 0x0000000805067291 */ /* 0x000fe2000f8e503f */
[----:B------:R-:W-:Y:S01]  /*1950*/  CS2R R90, SRZ ;  /* 0x00000000005a7805 */ /* 0x000fe2000001ff00 */
[----:B------:R-:W-:Y:S01]  /*1960*/  ULEA UR7, UR5, UR7, 0xa ;  /* 0x0000000705077291 */ /* 0x000fe2000f8e503f */
[----:B------:R-:W-:Y:S02]  /*1970*/  CS2R R94, SRZ ;  /* 0x00000000005e7805 */ /* 0x000fe4000001ff00 */
[----:B------:R-:W-:Y:S02]  /*1980*/  CS2R R92, SRZ ;  /* 0x00000000005c7805 */ /* 0x000fe4000001ff00 */
[----:B------:R-:W-:-:S02]  /*1990*/  CS2R R96, SRZ ;  /* 0x0000000000607805 */ /* 0x000fc4000001ff00 */
[----:B------:R-:W-:Y:S01]  /*19a0*/  CS2R R98, SRZ ;  /* 0x0000000000627805 */ /* 0x000fe2000001ff00 */
[----:B------:R-:W-:Y:S01]  /*19b0*/  UMOV UR12, UR6 ;  /* 0x00000006000c7c82 */ /* 0x000fe20008000000 */
[----:B------:R-:W-:Y:S01]  /*19c0*/  CS2R R100, SRZ ;  /* 0x0000000000647805 */ /* 0x000fe2000001ff00 */
[----:B------:R-:W-:Y:S01]  /*19d0*/  UMOV UR14, UR7 ;  /* 0x00000007000e7c82 */ /* 0x000fe20008000000 */
[----:B------:R-:W-:Y:S01]  /*19e0*/  CS2R R102, SRZ ;  /* 0x0000000000667805 */ /* 0x000fe2000001ff00 */
[----:B------:R-:W-:Y:S01]  /*19f0*/  QGMMA.64x128x32.F32.E5M2.E5M2 R24, gdesc[UR12], RZ, !UPT ;  /* 0x01e000000c1879f3 */ /* 0x000fe2000c7038ff */
[----:B------:R-:W-:Y:S01]  /*1a00*/  UIADD3 UR12, UR6, 0x2, URZ ;  /* 0x00000002060c7890 */ /* 0x000fe2000fffe03f */
[----:B------:R-:W-:Y:S01]  /*1a10*/  CS2R R104, SRZ ;  /* 0x0000000000687805 */ /* 0x000fe2000001ff00 */
[----:B------:R-:W-:Y:S01]  /*1a20*/  UIADD3 UR14, UR7, 0x2, URZ ;  /* 0x00000002070e7890 */ /* 0x000fe2000fffe03f */
[----:B------:R-:W-:Y:S01]  /*1a30*/  CS2R R106, SRZ ;  /* 0x00000000006a7805 */ /* 0x000fe2000001ff00 */
[----:B------:R-:W-:Y:S01]  /*1a40*/  UMOV UR13, 0x40000040 ;  /* 0x40000040000d7882 */ /* 0x000fe20000000000 */
[----:B------:R-:W-:Y:S01]  /*1a50*/  UMOV UR15, 0x40000040 ;  /* 0x40000040000f7882 */ /* 0x000fe20000000000 */
        /* <DEDUP_REMOVED lines=16> */
[----:B------:R-:W-:Y:S02]  /*1b60*/  IMAD.MOV.U32 R141, RZ, RZ, RZ ;  /* 0x000000ffff8d7224 */ /* 0x000fe400078e00ff */
[----:B------:R-:W-:Y:S01]  /*1b70*/  IMAD.MOV.U32 R143, RZ, RZ, RZ ;  /* 0x000000ffff8f7224 */ /* 0x000fe200078e00ff */
[----:B------:R-:W-:Y:S01]  /*1b80*/  QGMMA.64x128x32.F32.E5M2.E5M2 R24, gdesc[UR12], R24 ;  /* 0x01e000000c1879f3 */ /* 0x000fe20008703818 */
[----:B------:R-:W-:Y:S02]  /*1b90*/  UIADD3 UR12, UR6, 0x4, URZ ;  /* 0x00000004060c7890 */ /* 0x000fe4000fffe03f */
[----:B------:R-:W-:Y:S01]  /*1ba0*/  UIADD3 UR14, UR7, 0x4, URZ ;  /* 0x00000004070e7890 */ /* 0x000fe2000fffe03f */
[----:B------:R-:W-:Y:S01]  /*1bb0*/  UMOV UR13, 0x40000040 ;  /* 0x40000040000d7882 */ /* 0x000fe20000000000 */
[----:B------:R-:W-:-:S07]  /*1bc0*/  UMOV UR15, 0x40000040 ;  /* 0x40000040000f7882 */ /* 0x000fce0000000000 */
[----:B------:R-:W-:Y:S01]  /*1bd0*/  QGMMA.64x128x32.F32.E5M2.E5M2 R24, gdesc[UR12], R24 ;  /* 0x01e000000c1879f3 */ /* 0x000fe20008703818 */
[----:B------:R-:W-:Y:S02]  /*1be0*/  UIADD3 UR14, UR7, 0x6, URZ ;  /* 0x00000006070e7890 */ /* 0x000fe4000fffe03f */
[----:B------:R-:W-:Y:S01]  /*1bf0*/  UIADD3 UR12, UR6, 0x6, URZ ;  /* 0x00000006060c7890 */ /* 0x000fe2000fffe03f */
[----:B------:R-:W-:Y:S01]  /*1c00*/  ULDC UR7, c[0x0][0x50c] ;  /* 0x0001430000077ab9 */ /* 0x000fe20000000800 */
[----:B------:R-:W-:Y:S01]  /*1c10*/  UMOV UR13, 0x40000040 ;  /* 0x40000040000d7882 */ /* 0x000fe20000000000 */
[----:B------:R-:W-:Y:S01]  /*1c20*/  UISETP.NE.AND UP0, UPT, UR7, 0x4, UPT ;  /* 0x000000040700788c */ /* 0x000fe2000bf05270 */
[----:B------:R-:W-:Y:S01]  /*1c30*/  UMOV UR15, 0x40000040 ;  /* 0x40000040000f7882 */ /* 0x000fe20000000000 */
[----:B------:R-:W-:Y:S02]  /*1c40*/  UMOV UR6, 0x4 ;  /* 0x0000000400067882 */ /* 0x000fe40000000000 */
[----:B------:R-:W-:-:S06]  /*1c50*/  USEL UR7, URZ, 0x1, UP0 ;  /* 0x000000013f077887 */ /* 0x000fcc0008000000 */
[----:B------:R-:W-:Y:S01]  /*1c60*/  ISETP.NE.AND P0, PT, RZ, UR7, PT ;  /* 0x00000007ff007c0c */ /* 0x000fe2000bf05270 */
[----:B------:R-:W-:-:S12]  /*1c70*/  QGMMA.64x128x32.F32.E5M2.E5M2 R24, gdesc[UR12], R24, gsb0 ;  /* 0x01e000000c1879f3 */ /* 0x000fd80008003818 */
[----:B------:R-:W-:Y:S05]  /*1c80*/  @!P0 BRA `(.L_x_22) ;  /* 0x0000000400088947 */ /* 0x000fea0003800000 */
[----:B------:R-:W-:Y:S02]  /*1c90*/  WARPGROUP.DEPBAR.LE gsb0, 0x0 ;  /* 0x00008000000079c5 */ /* 0x000fe40000010000 */
[----:B------:R-:W-:-:S01]  /*1ca0*/  FADD R143, RZ, R24 ;  /* 0x00000018ff8f7221 */ /* 0x000fc20000000000 */
[----:B------:R-:W-:Y:S01]  /*1cb0*/  FADD R138, RZ, R25 ;  /* 0x00000019ff8a7221 */ /* 0x000fe20000000000 */
        /* <DEDUP_REMOVED lines=62> */
[----:B------:R-:W-:-:S06]  /*20a0*/  UMOV UR6, URZ ;  /* 0x0000003f00067c82 */ /* 0x000fcc0008000000 */
.L_x_22:
[----:B------:R-:W-:-:S04]  /*20b0*/  UIADD3 UR18, UR5, 0x1, URZ ;  /* 0x0000000105127890 */ /* 0x000fc8000fffe03f */
[----:B------:R-:W-:-:S04]  /*20c0*/  UISETP.NE.AND UP0, UPT, UR18, 0x7, UPT ;  /* 0x000000071200788c */ /* 0x000fc8000bf05270 */
[----:B------:R-:W-:Y:S02]  /*20d0*/  USEL UR8, URZ, 0x1, UP0 ;  /* 0x000000013f087887 */ /* 0x000fe40008000000 */
[----:B------:R-:W-:Y:S02]  /*20e0*/  USEL UR18, UR18, URZ, UP0 ;  /* 0x0000003f12127287 */ /* 0x000fe40008000000 */
[----:B------:R-:W-:-:S06]  /*20f0*/  ULOP3.LUT UR8, UR4, UR8, URZ, 0x3c, !UPT ;  /* 0x0000000804087292 */ /* 0x000fcc000f8e3c3f */
[----:B------:R-:W-:Y:S01]  /*2100*/  IMAD.U32 R144, RZ, RZ, UR8 ;  /* 0x00000008ff907e24 */ /* 0x000fe2000f8e00ff */
[----:B------:R-:W-:-:S06]  /*2110*/  UMOV UR8, 0x1 ;  /* 0x0000000100087882 */ /* 0x000fcc0000000000 */
.L_x_17:
[----:B------:R-:W-:-:S04]  /*2120*/  UISETP.LT.AND UP0, UPT, UR9, 0x1, UPT ;  /* 0x000000010900788c */ /* 0x000fc8000bf01270 */
[----:B------:R-:W-:-:S04]  /*2130*/  USEL UR12, UR9, 0x1, UP0 ;  /* 0x00000001090c7887 */ /* 0x000fc80008000000 */
[----:B------:R-:W-:-:S04]  /*2140*/  UIADD3 UR12, UR9, -UR12, URZ ;  /* 0x8000000c090c7290 */ /* 0x000fc8000fffe03f */
[----:B------:R-:W-:-:S06]  /*2150*/  UISETP.GE.AND UP0, UPT, UR12, 0x1, UPT ;  /* 0x000000010c00788c */ /* 0x000fcc000bf06270 */
[----:B------:R-:W-:-:S13]  /*2160*/  PLOP3.LUT P0, PT, PT, PT, UP0, 0x80, 0x0 ;  /* 0x000000000000781c */ /* 0x000fda0003f0f008 */
[----:B------:R-:W-:Y:S05]  /*2170*/  @!P0 BRA `(.L_x_23) ;  /* 0x0000000800388947 */ /* 0x000fea0003800000 */
[----:B01----:R-:W-:Y:S01]  /*2180*/  IMAD.U32 R12, RZ, RZ, UR12 ;  /* 0x0000000cff0c7e24 */ /* 0x003fe2000f8e00ff */
[----:B------:R-:W-:Y:S01]  /*2190*/  ULDC UR19, c[0x0][0x50c] ;  /* 0x0001430000137ab9 */ /* 0x000fe20000000800 */
[----:B------:R-:W-:-:S07]  /*21a0*/  IMAD.U32 R13, RZ, RZ, UR5 ;  /* 0x00000005ff0d7e24 */ /* 0x000fce000f8e00ff */
.L_x_31:
[----:B------:R-:W-:-:S13]  /*21b0*/  ISETP.NE.AND P1, PT, R142, 0x3, PT ;  /* 0x000000038e00780c */ /* 0x000fda0003f25270 */
[----:B------:R-:W-:Y:S05]  /*21c0*/  @!P1 BRA `(.L_x_24) ;  /* 0x0000000000049947 */ /* 0x000fea0003800000 */
[----:B------:R-:W-:Y:S01]  /*21d0*/  BPT.TRAP 0x1 ;  /* 0x000000040000795c */ /* 0x000fe20000300000 */
.L_x_24:
[----:B------:R-:W0:Y:S01]  /*21e0*/  S2UR UR12, SR_CgaCtaId ;  /* 0x00000000000c79c3 */ /* 0x000e220000008800 */
[----:B------:R-:W-:Y:S01]  /*21f0*/  UMOV UR10, 0x400 ;  /* 0x00000400000a7882 */ /* 0x000fe20000000000 */
[----:B------:R-:W-:Y:S01]  /*2200*/  SHF.L.U32 R140, R144, 0x1f, RZ ;  /* 0x0000001f908c7819 */ /* 0x000fe200000006ff */
[----:B0-----:R-:W-:-:S04]  /*2210*/  ULEA UR10, UR12, UR10, 0x18 ;  /* 0x0000000a0c0a7291 */ /* 0x001fc8000f8ec03f */
[----:B------:R-:W-:-:S09]  /*2220*/  ULEA UR12, UR18, UR10, 0x3 ;  /* 0x0000000a120c7291 */ /* 0x000fd2000f8e183f */
[----:B------:R0:W1:Y:S01]  /*2230*/  SYNCS.PHASECHK.TRANS64.TRYWAIT P0, [UR12], R140 ;  /* 0x0000008cff0075a7 */ /* 0x000062000800014c */
[----:B------:R-:W-:Y:S05]  /*2240*/  @!P1 BRA `(.L_x_25) ;  /* 0x0000000000049947 */ /* 0x000fea0003800000 */
[----:B------:R-:W-:Y:S01]  /*2250*/  BPT.TRAP 0x1 ;  /* 0x000000040000795c */ /* 0x000fe20000300000 */
.L_x_25:
[----:B-1----:R-:W-:Y:S05]  /*2260*/  @P0 BRA `(.L_x_26) ;  /* 0x0000000000080947 */ /* 0x002fea0003800000 */
[----:B------:R-:W1:Y:S02]  /*2270*/  SYNCS.PHASECHK.TRANS64.TRYWAIT P0, [UR12], R140 ;  /* 0x0000008cff0075a7 */ /* 0x000e64000800014c */
[----:B-1----:R-:W-:Y:S05]  /*2280*/  @!P0 BRA `(.L_x_27) ;  /* 0x0000007400988947 */ /* 0x002fea0003800000 */
.L_x_26:
[----:B------:R-:W-:Y:S01]  /*2290*/  UIADD3 UR12, UR10, 0x1c180, URZ ;  /* 0x0001c1800a0c7890 */ /* 0x000fe2000fffe03f */
[----:B------:R-:W-:Y:S01]  /*22a0*/  WARPGROUP.ARRIVE ;  /* 0x00000000000079c5 */ /* 0x000fe20000000000 */
[----:B------:R-:W-:Y:S02]  /*22b0*/  UISETP.NE.AND UP0, UPT, UR7, URZ, UPT ;  /* 0x0000003f0700728c */ /* 0x000fe4000bf05270 */
[----:B------:R-:W-:Y:S02]  /*22c0*/  USHF.R.U32.HI UR12, URZ, 0x4, UR12 ;  /* 0x000000043f0c7899 */ /* 0x000fe4000801160c */
[----:B------:R-:W-:Y:S02]  /*22d0*/  USEL UR8, UR8, URZ, !UP0 ;  /* 0x0000003f08087287 */ /* 0x000fe4000c000000 */
[----:B------:R-:W-:Y:S02]  /*22e0*/  ULOP3.LUT UR12, UR12, 0x3fff, URZ, 0xc0, !UPT ;  /* 0x00003fff0c0c7892 */ /* 0x000fe4000f8ec03f */
[----:B------:R-:W-:-:S02]  /*22f0*/  UISETP.NE.U32.AND UP0, UPT, UR8, URZ, UPT ;  /* 0x0000003f0800728c */ /* 0x000fc4000bf05070 */
[----:B------:R-:W-:Y:S02]  /*2300*/  ULOP3.LUT UR7, UR11, 0x10000, URZ, 0xfc, !UPT ;  /* 0x000100000b077892 */ /* 0x000fe4000f8efc3f */
[----:B------:R-:W-:Y:S02]  /*2310*/  ULOP3.LUT UR8, UR12, 0x10000, URZ, 0xfc, !UPT ;  /* 0x000100000c087892 */ /* 0x000fe4000f8efc3f */
[----:B------:R-:W-:Y:S02]  /*2320*/  ULEA UR7, UR18, UR7, 0xa ;  /* 0x0000000712077291 */ /* 0x000fe4000f8e503f */
[----:B------:R-:W-:Y:S01]  /*2330*/  ULEA UR8, UR18, UR8, 0xa ;  /* 0x0000000812087291 */ /* 0x000fe2000f8e503f */
[----:B------:R-:W-:Y:S01]  /*2340*/  UMOV UR13, 0x40000040 ;  /* 0x40000040000d7882 */ /* 0x000fe20000000000 */
[----:B------:R-:W-:Y:S01]  /*2350*/  UMOV UR15, 0x40000040 ;  /* 0x40000040000f7882 */ /* 0x000fe20000000000 */
[----:B------:R-:W-:Y:S02]  /*2360*/  UIADD3 UR6, UR6, 0x4, URZ ;  /* 0x0000000406067890 */ /* 0x000fe4000fffe03f */
[----:B------:R-:W-:-:S02]  /*2370*/  UMOV UR12, UR7 ;  /* 0x00000007000c7c82 */ /* 0x000fc40008000000 */
[----:B------:R-:W-:Y:S02]  /*2380*/  UMOV UR14, UR8 ;  /* 0x00000008000e7c82 */ /* 0x000fe40008000000 */
[----:B------:R-:W-:Y:S01]  /*2390*/  QGMMA.64x128x32.F32.E5M2.E5M2 R24, gdesc[UR12], R24, UP0 ;  /* 0x01e000000c1879f3 */ /* 0x000fe2000bf03818 */
[----:B------:R-:W-:Y:S02]  /*23a0*/  UIADD3 UR12, UR7, 0x2, URZ ;  /* 0x00000002070c7890 */ /* 0x000fe4000fffe03f */
[----:B------:R-:W-:Y:S01]  /*23b0*/  UIADD3 UR14, UR8, 0x2, URZ ;  /* 0x00000002080e7890 */ /* 0x000fe2000fffe03f */
[----:B------:R-:W-:Y:S01]  /*23c0*/  UMOV UR13, 0x40000040 ;  /* 0x40000040000d7882 */ /* 0x000fe20000000000 */
[----:B------:R-:W-:Y:S01]  /*23d0*/  UMOV UR15, 0x40000040 ;  /* 0x40000040000f7882 */ /* 0x000fe20000000000 */
[----:B------:R-:W-:-:S06]  /*23e0*/  UISETP.NE.AND UP0, UPT, UR6, UR19, UPT ;  /* 0x000000130600728c */ /* 0x000fcc000bf05270 */
        /* <DEDUP_REMOVED lines=8> */
[----:B------:R-:W-:Y:S01]  /*2470*/  UMOV UR13, 0x40000040 ;  /* 0x40000040000d7882 */ /* 0x000fe20000000000 */
[----:B------:R-:W-:Y:S01]  /*2480*/  UMOV UR15, 0x40000040 ;  /* 0x40000040000f7882 */ /* 0x000fe20000000000 */
[----:B------:R-:W-:-:S06]  /*2490*/  USEL UR7, URZ, 0x1, UP0 ;  /* 0x000000013f077887 */ /* 0x000fcc0008000000 */
[----:B------:R-:W-:Y:S01]  /*24a0*/  ISETP.NE.AND P0, PT, RZ, UR7, PT ;  /* 0x00000007ff007c0c */ /* 0x000fe2000bf05270 */
[----:B------:R-:W-:Y:S03]  /*24b0*/  QGMMA.64x128x32.F32.E5M2.E5M2 R24, gdesc[UR12], R24, gsb0 ;  /* 0x01e000000c1879f3 */ /* 0x000fe60008003818 */
[----:B------:R-:W-:-:S09]  /*24c0*/  WARPGROUP.DEPBAR.LE gsb0, 0x1 ;  /* 0x00008000000079c5 */ /* 0x000fd20000010100 */
[----:B------:R-:W-:Y:S05]  /*24d0*/  @!P0 BRA `(.L_x_28) ;  /* 0x0000000400088947 */ /* 0x000fea0003800000 */
[----:B------:R-:W-:Y:S02]  /*24e0*/  WARPGROUP.DEPBAR.LE gsb0, 0x0 ;  /* 0x00008000000079c5 */ /* 0x000fe40000010000 */
[----:B------:R-:W-:-:S01]  /*24f0*/  FADD R143, R24, R143 ;  /* 0x0000008f188f7221 */ /* 0x000fc20000000000 */
[----:B------:R-:W-:Y:S01]  /*2500*/  FADD R138, R25, R138 ;  /* 0x0000008a198a7221 */ /* 0x000fe20000000000 */
        /* <DEDUP_REMOVED lines=62> */
[----:B------:R-:W-:-:S06]  /*28f0*/  UMOV UR6, URZ ;  /* 0x0000003f00067c82 */ /* 0x000fcc0008000000 */
.L_x_28:
[----:B------:R-:W-:Y:S05]  /*2900*/  @!P1 BRA `(.L_x_29) ;  /* 0x0000000000049947 */ /* 0x000fea0003800000 */
[----:B------:R-:W-:Y:S01]  /*2910*/  BPT.TRAP 0x1 ;  /* 0x000000040000795c */ /* 0x000fe20000300000 */
.L_x_29:
[----:B------:R-:W-:-:S13]  /*2920*/  ISETP.NE.AND P0, PT, R6, RZ, PT ;  /* 0x000000ff0600720c */ /* 0x000fda0003f05270 */
[----:B01----:R-:W-:-:S05]  /*2930*/  @P0 LEA R140, R13, UR10, 0x3 ;  /* 0x0000000a0d8c0c11 */ /* 0x003fca000f8e18ff */
[----:B------:R-:W-:-:S05]  /*2940*/  @P0 VIADD R140, R140, 0x38 ;  /* 0x000000388c8c0836 */ /* 0x000fca0000000000 */
[----:B------:R-:W-:-:S04]  /*2950*/  @P0 PRMT R140, R5, 0x654, R140 ;  /* 0x00000654058c0816 */ /* 0x000fc8000000008c */
[----:B------:R0:W-:Y:S01]  /*2960*/  @P0 SYNCS.ARRIVE.TRANS64.RED.A1T0 RZ, [R140+URZ], RZ ;  /* 0x000000ff8cff09a7 */ /* 0x0001e2000810043f */
[----:B------:R-:W-:-:S13]  /*2970*/  ISETP.GT.U32.AND P0, PT, R4, 0x1, PT ;  /* 0x000000010400780c */ /* 0x000fda0003f04070 */
[----:B0-----:R-:W-:Y:S05]  /*2980*/  @P0 BRA `(.L_x_30) ;  /* 0x0000000000040947 */ /* 0x001fea0003800000 */
[----:B------:R-:W-:Y:S01]  /*2990*/  BPT.TRAP 0x1 ;  /* 0x000000040000795c */ /* 0x000fe20000300000 */
.L_x_30:
[----:B------:R-:W-:Y:S01]  /*29a0*/  UIADD3 UR18, UR18, 0x1, URZ ;  /* 0x0000000112127890 */ /* 0x000fe2000fffe03f */
[C---:B------:R-:W-:Y:S01]  /*29b0*/  ISETP.GT.AND P1, PT, R12.reuse, 0x1, PT ;  /* 0x000000010c00780c */ /* 0x040fe20003f24270 */
[----:B------:R-:W-:Y:S02]  /*29c0*/  VIADD R13, R13, 0x1 ;  /* 0x000000010d0d7836 */ /* 0x000fe40000000000 */
[----:B------:R-:W-:Y:S01]  /*29d0*/  UISETP.NE.AND UP0, UPT, UR18, 0x7, UPT ;  /* 0x000000071200788c */ /* 0x000fe2000bf05270 */
[----:B------:R-:W-:Y:S02]  /*29e0*/  VIADD R12, R12, 0xffffffff ;  /* 0xffffffff0c0c7836 */ /* 0x000fe40000000000 */
[C---:B------:R-:W-:Y:S01]  /*29f0*/  ISETP.NE.AND P0, PT, R13.reuse, 0x7, PT ;  /* 0x000000070d00780c */ /* 0x040fe20003f05270 */
[----:B------:R-:W-:Y:S02]  /*2a00*/  USEL UR8, URZ, 0x1, UP0 ;  /* 0x000000013f087887 */ /* 0x000fe40008000000 */
[----:B------:R-:W-:Y:S01]  /*2a10*/  USEL UR18, UR18, URZ, UP0 ;  /* 0x0000003f12127287 */ /* 0x000fe20008000000 */
[----:B------:R-:W-:-:S03]  /*2a20*/  SEL R13, R13, RZ, P0 ;  /* 0x000000ff0d0d7207 */ /* 0x000fc60000000000 */
[----:B------:R-:W-:Y:S01]  /*2a30*/  LOP3.LUT R144, R144, UR8, RZ, 0x3c, !PT ;  /* 0x0000000890907c12 */ /* 0x000fe2000f8e3cff */
[----:B------:R-:W-:Y:S01]  /*2a40*/  UMOV UR8, 0x1 ;  /* 0x0000000100087882 */ /* 0x000fe20000000000 */
[----:B------:R-:W-:Y:S06]  /*2a50*/  @P1 BRA `(.L_x_31) ;  /* 0xfffffff400d41947 */ /* 0x000fec000383ffff */
.L_x_23:
[----:B------:R-:W-:Y:S01]  /*2a60*/  UISETP.NE.AND UP0, UPT, UR6, URZ, UPT ;  /* 0x0000003f0600728c */ /* 0x000fe2000bf05270 */
[----:B01----:R-:W0:Y:S03]  /*2a70*/  LDC R12, c[0x0][0x28c] ;  /* 0x0000a300ff0c7b82 */ /* 0x003e260000000800 */
[----:B------:R-:W-:-:S06]  /*2a80*/  USEL UR6, URZ, 0x1, !UP0 ;  /* 0x000000013f067887 */ /* 0x000fcc000c000000 */
[----:B------:R-:W-:Y:S02]  /*2a90*/  ISETP.NE.AND P0, PT, RZ, UR6, PT ;  /* 0x00000006ff007c0c */ /* 0x000fe4000bf05270 */
[----:B0-----:R-:W-:-:S11]  /*2aa0*/  ISETP.GE.AND P1, PT, R12, 0x1, PT ;  /* 0x000000010c00780c */ /* 0x001fd60003f26270 */
[----:B------:R-:W-:Y:S05]  /*2ab0*/  @!P0 BRA `(.L_x_32) ;  /* 0x0000000400048947 */ /* 0x000fea0003800000 */
[----:B------:R-:W-:Y:S02]  /*2ac0*/  WARPGROUP.DEPBAR.LE gsb0, 0x0 ;  /* 0x00008000000079c5 */ /* 0x000fe40000010000 */
[----:B------:R-:W-:Y:S01]  /*2ad0*/  FADD R143, R24, R143 ;  /* 0x0000008f188f7221 */ /* 0x000fe20000000000 */
        /* <DEDUP_REMOVED lines=62> */
[----:B------:R-:W-:-:S07]  /*2ec0*/  FADD R16, R16, R87 ;  /* 0x0000005710107221 */ /* 0x000fce0000000000 */
.L_x_32:
[----:B------:R-:W-:Y:S02]  /*2ed0*/  WARPGROUP.DEPBAR.LE gsb0, 0x0 ;  /* 0x00008000000079c5 */ /* 0x000fe40000010000 */
[----:B------:R-:W-:Y:S05]  /*2ee0*/  @!P1 BRA `(.L_x_33) ;  /* 0x00000000005c9947 */ /* 0x000fea0003800000 */
[----:B------:R-:W-:-:S13]  /*2ef0*/  ISETP.NE.AND P0, PT, R142, 0x3, PT ;  /* 0x000000038e00780c */ /* 0x000fda0003f05270 */
[----:B------:R-:W-:Y:S05]  /*2f00*/  @!P0 BRA `(.L_x_34) ;  /* 0x0000000000048947 */ /* 0x000fea0003800000 */
[----:B------:R-:W-:Y:S01]  /*2f10*/  BPT.TRAP 0x1 ;  /* 0x000000040000795c */ /* 0x000fe20000300000 */
.L_x_34:
[----:B------:R-:W-:Y:S01]  /*2f20*/  ISETP.NE.AND P0, PT, R6, RZ, PT ;  /* 0x000000ff0600720c */ /* 0x000fe20003f05270 */
[----:B------:R-:W-:Y:S01]  /*2f30*/  BSSY B0, `(.L_x_35) ;  /* 0x0000010000007945 */ /* 0x000fe20003800000 */
[----:B------:R-:W-:-:S11]  /*2f40*/  ISETP.GT.U32.AND P1, PT, R4, 0x1, PT ;  /* 0x000000010400780c */ /* 0x000fd60003f24070 */
[----:B------:R-:W-:Y:S05]  /*2f50*/  @!P0 BRA `(.L_x_36) ;  /* 0x0000000000348947 */ /* 0x000fea0003800000 */
[----:B------:R-:W-:-:S04]  /*2f60*/  UISETP.LT.AND UP0, UPT, UR9, 0x1, UPT ;  /* 0x000000010900788c */ /* 0x000fc8000bf01270 */
[----:B------:R-:W-:-:S04]  /*2f70*/  USEL UR8, UR9, 0x1, UP0 ;  /* 0x0000000109087887 */ /* 0x000fc80008000000 */
[----:B------:R-:W-:-:S04]  /*2f80*/  UIADD3 UR8, UR5, UR9, -UR8 ;  /* 0x0000000905087290 */ /* 0x000fc8000fffe808 */
[----:B------:R-:W-:-:S04]  /*2f90*/  UIMAD.WIDE.U32 UR6, UR8, 0x24924925, URZ ;  /* 0x24924925080678a5 */ /* 0x000fc8000f8e003f */
[----:B------:R-:W-:-:S04]  /*2fa0*/  UIADD3 UR6, UR8, -UR7, URZ ;  /* 0x8000000708067290 */ /* 0x000fc8000fffe03f */
[----:B------:R-:W-:-:S04]  /*2fb0*/  ULEA.HI UR6, UR6, UR7, URZ, 0x1f ;  /* 0x0000000706067291 */ /* 0x000fc8000f8ff83f */
[----:B------:R-:W-:-:S04]  /*2fc0*/  USHF.R.U32.HI UR6, URZ, 0x2, UR6 ;  /* 0x000000023f067899 */ /* 0x000fc80008011606 */
[----:B------:R-:W-:-:S04]  /*2fd0*/  UIMAD UR6, UR6, -0x7, UR8 ;  /* 0xfffffff9060678a4 */ /* 0x000fc8000f8e0208 */
[----:B------:R-:W-:-:S04]  /*2fe0*/  ULEA UR6, UR6, UR10, 0x3 ;  /* 0x0000000a06067291 */ /* 0x000fc8000f8e183f */
[----:B------:R-:W-:-:S06]  /*2ff0*/  UIADD3 UR6, UR6, 0x38, URZ ;  /* 0x0000003806067890 */ /* 0x000fcc000fffe03f */
[----:B------:R-:W-:-:S05]  /*3000*/  IMAD.U32 R12, RZ, RZ, UR6 ;  /* 0x00000006ff0c7e24 */ /* 0x000fca000f8e00ff */
[----:B------:R-:W-:-:S04]  /*3010*/  PRMT R12, R5, 0x654, R12 ;  /* 0x00000654050c7816 */ /* 0x000fc8000000000c */
[----:B------:R0:W-:Y:S03]  /*3020*/  SYNCS.ARRIVE.TRANS64.RED.A1T0 RZ, [R12+URZ], RZ ;  /* 0x000000ff0cff79a7 */ /* 0x0001e6000810043f */
.L_x_36:
[----:B------:R-:W-:Y:S05]  /*3030*/  BSYNC B0 ;  /* 0x0000000000007941 */ /* 0x000fea0003800000 */
.L_x_35:
[----:B------:R-:W-:Y:S05]  /*3040*/  @P1 BRA `(.L_x_33) ;  /* 0x0000000000041947 */ /* 0x000fea0003800000 */
[----:B------:R-:W-:Y:S01]  /*3050*/  BPT.TRAP 0x1 ;  /* 0x000000040000795c */ /* 0x000fe20000300000 */
.L_x_33:
[----:B------:R-:W1:Y:S01]  /*3060*/  LDC R26, c[0x0][0x288] ;  /* 0x0000a200ff1a7b82 */ /* 0x000e620000000800 */
[--C-:B0-----:R-:W-:Y:S01]  /*3070*/  SHF.R.U32.HI R12, RZ, 0x2, R0.reuse ;  /* 0x00000002ff0c7819 */ /* 0x101fe20000011600 */
[----:B------:R-:W-:Y:S01]  /*3080*/  UIADD3 UR8, UR9, UR5, URZ ;  /* 0x0000000509087290 */ /* 0x000fe2000fffe03f */
[----:B------:R-:W-:Y:S01]  /*3090*/  SHF.R.U32.HI R25, RZ, 0x7, R0 ;  /* 0x00000007ff197819 */ /* 0x000fe20000011600 */
[----:B------:R-:W-:Y:S01]  /*30a0*/  IMAD.SHL.U32 R29, R11, 0x80, RZ ;  /* 0x000000800b1d7824 */ /* 0x000fe200078e00ff */
[----:B------:R-:W-:Y:S01]  /*30b0*/  LOP3.LUT R13, R12, 0x7, RZ, 0xc0, !PT ;  /* 0x000000070c0d7812 */ /* 0x000fe200078ec0ff */
[----:B------:R-:W-:Y:S01]  /*30c0*/  UISETP.GT.U32.AND UP0, UPT, UR8, 0x6, UPT ;  /* 0x000000060800788c */ /* 0x000fe2000bf04070 */
[----:B------:R-:W-:Y:S01]  /*30d0*/  LOP3.LUT R24, R0, 0x60, RZ, 0xc0, !PT ;  /* 0x0000006000187812 */ /* 0x000fe200078ec0ff */
[----:B------:R-:W-:Y:S01]  /*30e0*/  UIMAD.WIDE.U32 UR6, UR8, 0x24924925, URZ ;  /* 0x24924925080678a5 */ /* 0x000fe2000f8e003f */
[----:B------:R-:W-:Y:S01]  /*30f0*/  LOP3.LUT R12, R25, 0x1, RZ, 0xc0, !PT ;  /* 0x00000001190c7812 */ /* 0x000fe200078ec0ff */
[----:B------:R-:W-:Y:S01]  /*3100*/  IMAD.SHL.U32 R31, R10, 0x80, RZ ;  /* 0x000000800a1f7824 */ /* 0x000fe200078e00ff */
[----:B------:R-:W-:Y:S01]  /*3110*/  SHF.R.U32.HI R28, RZ, 0x1, R24 ;  /* 0x00000001ff1c7819 */ /* 0x000fe20000011618 */
[----:B------:R-:W-:Y:S01]  /*3120*/  ULDC UR12, c[0x0][0x284] ;  /* 0x0000a100000c7ab9 */ /* 0x000fe20000000800 */
[----:B------:R-:W-:Y:S01]  /*3130*/  UISETP.LT.U32.AND UP0, UPT, UR9, 0x7, UP0 ;  /* 0x000000070900788c */ /* 0x000fe20008701070 */
[----:B------:R-:W-:Y:S01]  /*3140*/  IMAD.SHL.U32 R24, R12, 0x40, RZ ;  /* 0x000000400c187824 */ /* 0x000fe200078e00ff */
[----:B------:R-:W-:Y:S01]  /*3150*/  IADD3 R25, RZ, -R28, -R13 ;  /* 0x8000001cff197210 */ /* 0x000fe20007ffe80d */
[----:B------:R-:W-:Y:S01]  /*3160*/  UIADD3 UR5, UR8, -UR7, URZ ;  /* 0x8000000708057290 */ /* 0x000fe2000fffe03f */
[----:B------:R-:W-:Y:S01]  /*3170*/  SHF.R.S32.HI R34, RZ, 0x1f, R7 ;  /* 0x0000001fff227819 */ /* 0x000fe20000011407 */
[----:B------:R-:W-:Y:S01]  /*3180*/  UISETP.GE.U32.AND UP1, UPT, UR9, 0x7, UPT ;  /* 0x000000070900788c */ /* 0x000fe2000bf26070 */
[----:B------:R-:W-:Y:S01]  /*3190*/  LOP3.LUT R13, R24, 0x40, R13, 0xe2, !PT ;  /* 0x00000040180d7812 */ /* 0x000fe200078ee20d */
[----:B------:R-:W-:Y:S01]  /*31a0*/  IMAD.SHL.U32 R24, R0, 0x2, RZ ;  /* 0x0000000200187824 */ /* 0x000fe200078e00ff */
[----:B------:R-:W-:Y:S01]  /*31b0*/  USEL UR6, URZ, 0x1, !UP0 ;  /* 0x000000013f067887 */ /* 0x000fe2000c000000 */
[----:B------:R-:W-:Y:S01]  /*31c0*/  IMAD R30, R12, -0x40, R25 ;  /* 0xffffffc00c1e7824 */ /* 0x000fe200078e0219 */
[----:B------:R-:W-:Y:S01]  /*31d0*/  LOP3.LUT R12, R0, 0x3, RZ, 0xc0, !PT ;  /* 0x00000003000c7812 */ /* 0x000fe200078ec0ff */
[----:B------:R-:W-:Y:S01]  /*31e0*/  ULEA.HI UR5, UR5, UR7, URZ, 0x1f ;  /* 0x0000000705057291 */ /* 0x000fe2000f8ff83f */
[C---:B-1----:R-:W-:Y:S01]  /*31f0*/  ISETP.GE.AND P0, PT, R29.reuse, R26, PT ;  /* 0x0000001a1d00720c */ /* 0x042fe20003f06270 */
[----:B------:R-:W-:Y:S01]  /*3200*/  ULDC.64 UR10, c[0x0][0x5d0] ;  /* 0x00017400000a7ab9 */ /* 0x000fe20000000a00 */
[----:B------:R-:W-:Y:S01]  /*3210*/  LOP3.LUT R24, R29, 0x6, R24, 0xf8, !PT ;  /* 0x000000061d187812 */ /* 0x000fe200078ef818 */
[----:B------:R-:W-:Y:S01]  /*3220*/  IMAD R32, R34, UR10, RZ ;  /* 0x0000000a22207c24 */ /* 0x000fe2000f8e02ff */
[C---:B------:R-:W-:Y:S01]  /*3230*/  ISETP.GE.OR P0, PT, R31.reuse, UR12, P0 ;  /* 0x0000000c1f007c0c */ /* 0x040fe20008706670 */
[----:B------:R-:W-:Y:S01]  /*3240*/  ULOP3.LUT UR4, UR4, UR6, URZ, 0x3c, !UPT ;  /* 0x0000000604047292 */ /* 0x000fe2000f8e3c3f */
[----:B------:R-:W-:Y:S01]  /*3250*/  SHF.R.S32.HI R25, RZ, 0x1f, R24 ;  /* 0x0000001fff197819 */ /* 0x000fe20000011418 */
[----:B------:R-:W-:Y:S01]  /*3260*/  USHF.R.U32.HI UR5, URZ, 0x2, UR5 ;  /* 0x000000023f057899 */ /* 0x000fe20008011605 */
[----:B------:R-:W-:Y:S01]  /*3270*/  IMAD R12, R12, -0x2, R26 ;  /* 0xfffffffe0c0c7824 */ /* 0x000fe200078e021a */
[----:B------:R-:W-:Y:S01]  /*3280*/  IADD3 R36, -R31, UR12, R30 ;  /* 0x0000000c1f247c10 */ /* 0x000fe2000fffe11e */
[----:B------:R-:W-:Y:S01]  /*3290*/  IMAD.WIDE R26, R10, 0x80, RZ ;  /* 0x000000800a1a7825 */ /* 0x000fe200078e02ff */
[----:B------:R-:W-:-:S02]  /*32a0*/  @UP1 ULOP3.LUT UR4, UR4, 0x1, UR5, 0x78, !UPT ;  /* 0x0000000104041892 */ /* 0x000fc4000f8e7805 */
[----:B------:R-:W-:Y:S01]  /*32b0*/  UIMAD UR5, UR5, -0x7, UR8 ;  /* 0xfffffff9050578a4 */ /* 0x000fe2000f8e0208 */
[C---:B------:R-:W-:Y:S01]  /*32c0*/  IMAD R33, R7.reuse, UR11, R32 ;  /* 0x0000000b07217c24 */ /* 0x040fe2000f8e0220 */
[----:B------:R-:W-:Y:S01]  /*32d0*/  LOP3.LUT R35, R26, R13, R28, 0xfe, !PT ;  /* 0x0000000d1a237212 */ /* 0x000fe200078efe1c */
[----:B------:R-:W-:-:S04]  /*32e0*/  IMAD.WIDE.U32 R10, R7, UR10, R24 ;  /* 0x0000000a070a7c25 */ /* 0x000fc8000f8e0018 */
[----:B------:R-:W-:Y:S02]  /*32f0*/  IMAD.IADD R11, R11, 0x1, R33 ;  /* 0x000000010b0b7824 */ /* 0x000fe400078e0221 */
[----:B------:R-:W-:Y:S02]  /*3300*/  IMAD.IADD R29, R12, 0x1, -R29 ;  /* 0x000000010c1d7824 */ /* 0x000fe400078e0a1d */
[----:B------:R-:W-:Y:S01]  /*3310*/  IMAD.MOV.U32 R28, RZ, RZ, -0x1 ;  /* 0xffffffffff1c7424 */ /* 0x000fe200078e00ff */
[----:B------:R-:W-:Y:S06]  /*3320*/  @P0 BRA `(.L_x_37) ;  /* 0x0000004400a40947 */ /* 0x000fec0003800000 */
[----:B------:R-:W0:Y:S01]  /*3330*/  LDC.64 R32, c[0x0][0x5c8] ;  /* 0x00017200ff207b82 */ /* 0x000e220000000a00 */
[----:B------:R-:W-:Y:S01]  /*3340*/  ULDC.64 UR6, c[0x0][0x5c0] ;  /* 0x0001700000067ab9 */ /* 0x000fe20000000a00 */
[----:B------:R-:W-:Y:S01]  /*3350*/  BSSY B0, `(.L_x_37) ;  /* 0x0000466000007945 */ /* 0x000fe20003800000 */
[-C--:B0-----:R-:W-:Y:S02]  /*3360*/  IMAD R12, R27, R32.reuse, RZ ;  /* 0x000000201b0c7224 */ /* 0x081fe400078e02ff */
[----:B------:R-:W-:-:S04]  /*3370*/  IMAD.WIDE.U32 R10, R35, R32, R10 ;  /* 0x00000020230a7225 */ /* 0x000fc800078e000a */
[----:B------:R-:W-:Y:S01]  /*3380*/  IMAD R31, R35, R33, R12 ;  /* 0x00000021231f7224 */ /* 0x000fe200078e020c */
[----:B------:R-:W-:Y:S02]  /*3390*/  LEA R13, P0, R32, R10, 0x3 ;  /* 0x0000000a200d7211 */ /* 0x000fe400078018ff */
[----:B------:R-:W-:Y:S01]  /*33a0*/  IADD3 R12, P1, R10, UR6, RZ ;  /* 0x000000060a0c7c10 */ /* 0x000fe2000ff3e0ff */
[----:B------:R-:W-:Y:S01]  /*33b0*/  IMAD.IADD R31, R11, 0x1, R31 ;  /* 0x000000010b1f7824 */ /* 0x000fe200078e021f */
[----:B------:R-:W-:-:S04]  /*33c0*/  IADD3 R10, P3, R13, UR6, RZ ;  /* 0x000000060d0a7c10 */ /* 0x000fc8000ff7e0ff */
[----:B------:R-:W-:Y:S02]  /*33d0*/  LEA.HI.X R11, R32, R31, R33, 0x3, P0 ;  /* 0x0000001f200b7211 */ /* 0x000fe400000f1c21 */
[----:B---3-5:R-:W-:Y:S02]  /*33e0*/  FSETP.NEU.AND P0, PT, R9, RZ, PT ;  /* 0x000000ff0900720b */ /* 0x028fe40003f0d000 */
[----:B------:R-:W-:Y:S02]  /*33f0*/  IADD3.X R13, R31, UR7, RZ, P1, !PT ;  /* 0x000000071f0d7c10 */ /* 0x000fe40008ffe4ff */
[----:B------:R-:W-:-:S09]  /*3400*/  IADD3.X R11, R11, UR7, RZ, P3, !PT ;  /* 0x000000070b0b7c10 */ /* 0x000fd20009ffe4ff */
[----:B------:R-:W-:Y:S05]  /*3410*/  @!P0 BRA `(.L_x_38) ;  /* 0x00000034005c8947 */ /* 0x000fea0003800000 */
[----:B------:R-:W-:Y:S01]  /*3420*/  ULDC.64 UR6, c[0x0][0x5b8] ;  /* 0x00016e0000067ab9 */ /* 0x000fe20000000a00 */
[----:B------:R-:W-:Y:S01]  /*3430*/  ISETP.GE.AND P0, PT, R36, 0x1, PT ;  /* 0x000000012400780c */ /* 0x000fe20003f06270 */
[----:B------:R-:W-:Y:S01]  /*3440*/  IMAD R32, R34, UR6, RZ ;  /* 0x0000000622207c24 */ /* 0x000fe2000f8e02ff */
[----:B------:R-:W-:Y:S01]  /*3450*/  ULDC.64 UR10, c[0x0][0x5a8] ;  /* 0x00016a00000a7ab9 */ /* 0x000fe20000000a00 */
[----:B------:R-:W-:Y:S01]  /*3460*/  IMAD.WIDE.U32 R30, R7, UR6, R24 ;  /* 0x00000006071e7c25 */ /* 0x000fe2000f8e0018 */
[----:B------:R-:W-:Y:S01]  /*3470*/  ISETP.LT.OR P4, PT, R29, 0x1, !P0 ;  /* 0x000000011d00780c */ /* 0x000fe20004781670 */
[----:B------:R-:W-:Y:S02]  /*3480*/  BSSY B1, `(.L_x_39) ;  /* 0x000000c000017945 */ /* 0x000fe40003800000 */
[----:B------:R-:W-:Y:S01]  /*3490*/  IMAD R7, R7, UR7, R32 ;  /* 0x0000000707077c24 */ /* 0x000fe2000f8e0220 */
[----:B------:R-:W-:-:S03]  /*34a0*/  ULDC.64 UR6, c[0x0][0x5b0] ;  /* 0x00016c0000067ab9 */ /* 0x000fc60000000a00 */
[----:B------:R-:W-:Y:S02]  /*34b0*/  IMAD.IADD R31, R31, 0x1, R7 ;  /* 0x000000011f1f7824 */ /* 0x000fe400078e0207 */
[----:B------:R-:W-:Y:S02]  /*34c0*/  IMAD R7, R27, UR6, RZ ;  /* 0x000000061b077c24 */ /* 0x000fe4000f8e02ff */
[----:B------:R-:W-:-:S04]  /*34d0*/  IMAD.WIDE.U32 R24, R35, UR6, R30 ;  /* 0x0000000623187c25 */ /* 0x000fc8000f8e001e */
[----:B------:R-:W-:Y:S01]  /*34e0*/  IMAD R7, R35, UR7, R7 ;  /* 0x0000000723077c24 */ /* 0x000fe2000f8e0207 */
[----:B------:R-:W-:-:S04]  /*34f0*/  IADD3 R24, P1, R24, UR10, RZ ;  /* 0x0000000a18187c10 */ /* 0x000fc8000ff3e0ff */
[--C-:B------:R-:W-:Y:S02]  /*3500*/  IADD3.X R25, R25, UR11, R7.reuse, P1, !PT ;  /* 0x0000000b19197c10 */ /* 0x100fe40008ffe407 */
[----:B------:R-:W-:Y:S01]  /*3510*/  PRMT R7, RZ, 0x7610, R7 ;  /* 0x00007610ff077816 */ /* 0x000fe20000000007 */
[----:B------:R-:W-:Y:S06]  /*3520*/  @P4 BRA `(.L_x_40) ;  /* 0x0000000000044947 */ /* 0x000fec0003800000 */
[----:B------:R0:W5:Y:S02]  /*3530*/  LDG.E.U8 R7, desc[UR16][R24.64] ;  /* 0x0000001018077981 */ /* 0x000164000c1e1100 */
.L_x_40:
[----:B------:R-:W-:Y:S05]  /*3540*/  BSYNC B1 ;  /* 0x0000000000017941 */ /* 0x000fea0003800000 */
.L_x_39:
[----:B-----5:R-:W-:Y:S01]  /*3550*/  LOP3.LUT R7, R7, 0xff, RZ, 0xc0, !PT ;  /* 0x000000ff07077812 */ /* 0x020fe200078ec0ff */
[----:B------:R-:W-:Y:S01]  /*3560*/  BSSY B1, `(.L_x_41) ;  /* 0x000000b000017945 */ /* 0x000fe20003800000 */
[----:B------:R-:W-:Y:S02]  /*3570*/  ISETP.LT.OR P3, PT, R29, 0x2, !P0 ;  /* 0x000000021d00780c */ /* 0x000fe40004761670 */
[----:B------:R-:W-:-:S05]  /*3580*/  F2FP.F16.E5M2.UNPACK_B R7, R7 ;  /* 0x00000007ff07723e */ /* 0x000fca00020004ff */
[----:B------:R-:W-:Y:S01]  /*3590*/  HADD2.F32 R32, -RZ, R7.H0_H0 ;  /* 0x20000007ff207230 */ /* 0x000fe20000004100 */
[----:B------:R-:W-:-:S04]  /*35a0*/  PRMT R7, RZ, 0x7610, R7 ;  /* 0x00007610ff077816 */ /* 0x000fc80000000007 */
[----:B------:R-:W-:-:S04]  /*35b0*/  FMUL R32, R32, R9 ;  /* 0x0000000920207220 */ /* 0x000fc80000400000 */
[----:B--2---:R-:W-:-:S05]  /*35c0*/  FFMA R32, R143, R8, R32 ;  /* 0x000000088f207223 */ /* 0x004fca0000000020 */
[----:B------:R-:W-:-:S05]  /*35d0*/  F2FP.SATFINITE.E5M2.F32.PACK_AB_MERGE_C R33, RZ, R32, RZ ;  /* 0x00000020ff21723e */ /* 0x000fca00048060ff */
[----:B------:R1:W-:Y:S01]  /*35e0*/  @!P4 STG.E.U8 desc[UR16][R12.64], R33 ;  /* 0x000000210c00c986 */ /* 0x0003e2000c101110 */
[----:B------:R-:W-:Y:S05]  /*35f0*/  @P3 BRA `(.L_x_42) ;  /* 0x0000000000043947 */ /* 0x000fea0003800000 */
[----:B------:R2:W5:Y:S02]  /*3600*/  LDG.E.U8 R7, desc[UR16][R24.64+0x1] ;  /* 0x0000011018077981 */ /* 0x000564000c1e1100 */
.L_x_42:
[----:B------:R-:W-:Y:S05]  /*3610*/  BSYNC B1 ;  /* 0x0000000000017941 */ /* 0x000fea0003800000 */
.L_x_41:
[----:B-----5:R-:W-:Y:S01]  /*3620*/  LOP3.LUT R7, R7, 0xff, RZ, 0xc0, !PT ;  /* 0x000000ff07077812 */ /* 0x020fe200078ec0ff */
[----:B------:R-:W-:Y:S01]  /*3630*/  BSSY B1, `(.L_x_43) ;  /* 0x0000013000017945 */ /* 0x000fe20003800000 */
[----:B-1----:R-:W-:Y:S02]  /*3640*/  IADD3 R33, P1, R35, 0x8, RZ ;  /* 0x0000000823217810 */ /* 0x002fe40007f3e0ff */
[----:B------:R-:W-:-:S03]  /*3650*/  F2FP.F16.E5M2.UNPACK_B R7, R7 ;  /* 0x00000007ff07723e */ /* 0x000fc600020004ff */
[----:B------:R-:W-:Y:S01]  /*3660*/  IMAD.X R27, RZ, RZ, R27, P1 ;  /* 0x000000ffff1b7224 */ /* 0x000fe200008e061b */
[----:B------:R-:W-:Y:S01]  /*3670*/  ISETP.GE.AND P1, PT, R36, 0x9, PT ;  /* 0x000000092400780c */ /* 0x000fe20003f26270 */
[----:B------:R-:W-:Y:S02]  /*3680*/  HADD2.F32 R26, -RZ, R7.H0_H0 ;  /* 0x20000007ff1a7230 */ /* 0x000fe40000004100 */
[----:B------:R-:W-:Y:S01]  /*3690*/  IMAD.WIDE.U32 R30, R33, UR6, R30 ;  /* 0x00000006211e7c25 */ /* 0x000fe2000f8e001e */
[----:B------:R-:W-:-:S03]  /*36a0*/  ISETP.LT.OR P5, PT, R29, 0x1, !P1 ;  /* 0x000000011d00780c */ /* 0x000fc60004fa1670 */
[----:B------:R-:W-:Y:S01]  /*36b0*/  FMUL R7, R26, R9 ;  /* 0x000000091a077220 */ /* 0x000fe20000400000 */
[----:B------:R-:W-:-:S03]  /*36c0*/  IMAD R26, R27, UR6, RZ ;  /* 0x000000061b1a7c24 */ /* 0x000fc6000f8e02ff */
[----:B------:R-:W-:Y:S01]  /*36d0*/  FFMA R7, R138, R8, R7 ;  /* 0x000000088a077223 */ /* 0x000fe20000000007 */
[----:B------:R-:W-:Y:S01]  /*36e0*/  IMAD R33, R33, UR7, R26 ;  /* 0x0000000721217c24 */ /* 0x000fe2000f8e021a */
[----:B------:R-:W-:-:S03]  /*36f0*/  IADD3 R26, P4, R30, UR10, RZ ;  /* 0x0000000a1e1a7c10 */ /* 0x000fc6000ff9e0ff */
[----:B------:R-:W-:Y:S02]  /*3700*/  F2FP.SATFINITE.E5M2.F32.PACK_AB_MERGE_C R35, RZ, R7, RZ ;  /* 0x00000007ff23723e */ /* 0x000fe400048060ff */
[----:B------:R-:W-:Y:S02]  /*3710*/  IADD3.X R27, R31, UR11, R33, P4, !PT ;  /* 0x0000000b1f1b7c10 */ /* 0x000fe4000a7fe421 */
[----:B------:R-:W-:Y:S01]  /*3720*/  PRMT R7, RZ, 0x7610, R7 ;  /* 0x00007610ff077816 */ /* 0x000fe20000000007 */
[----:B------:R1:W-:Y:S01]  /*3730*/  @!P3 STG.E.U8 desc[UR16][R12.64+0x1], R35 ;  /* 0x000001230c00b986 */ /* 0x0003e2000c101110 */
[----:B------:R-:W-:Y:S05]  /*3740*/  @P5 BRA `(.L_x_44) ;  /* 0x0000000000045947 */ /* 0x000fea0003800000 */
[----:B------:R3:W5:Y:S02]  /*3750*/  LDG.E.U8 R7, desc[UR16][R26.64] ;  /* 0x000000101a077981 */ /* 0x000764000c1e1100 */
.L_x_44:
[----:B------:R-:W-:Y:S05]  /*3760*/  BSYNC B1 ;  /* 0x0000000000017941 */ /* 0x000fea0003800000 */
.L_x_43:
[----:B-----5:R-:W-:Y:S01]  /*3770*/  LOP3.LUT R7, R7, 0xff, RZ, 0xc0, !PT ;  /* 0x000000ff07077812 */ /* 0x020fe200078ec0ff */
[----:B------:R-:W-:Y:S01]  /*3780*/  BSSY B1, `(.L_x_45) ;  /* 0x000000b000017945 */ /* 0x000fe20003800000 */
[----:B------:R-:W-:Y:S02]  /*3790*/  ISETP.LT.OR P3, PT, R29, 0x2, !P1 ;  /* 0x000000021d00780c */ /* 0x000fe40004f61670 */
[----:B------:R-:W-:-:S05]  /*37a0*/  F2FP.F16.E5M2.UNPACK_B R7, R7 ;  /* 0x00000007ff07723e */ /* 0x000fca00020004ff */
[----:B------:R-:W-:Y:S01]  /*37b0*/  HADD2.F32 R30, -RZ, R7.H0_H0 ;  /* 0x20000007ff1e7230 */ /* 0x000fe20000004100 */
[----:B------:R-:W-:-:S04]  /*37c0*/  PRMT R7, RZ, 0x7610, R7 ;  /* 0x00007610ff077816 */ /* 0x000fc80000000007 */
[----:B------:R-:W-:-:S04]  /*37d0*/  FMUL R30, R30, R9 ;  /* 0x000000091e1e7220 */ /* 0x000fc80000400000 */
[----:B------:R-:W-:-:S05]  /*37e0*/  FFMA R30, R141, R8, R30 ;  /* 0x000000088d1e7223 */ /* 0x000fca000000001e */
[----:B------:R-:W-:-:S05]  /*37f0*/  F2FP.SATFINITE.E5M2.F32.PACK_AB_MERGE_C R31, RZ, R30, RZ ;  /* 0x0000001eff1f723e */ /* 0x000fca00048060ff */
[----:B------:R4:W-:Y:S01]  /*3800*/  @!P5 STG.E.U8 desc[UR16][R10.64], R31 ;  /* 0x0000001f0a00d986 */ /* 0x0009e2000c101110 */
[----:B------:R-:W-:Y:S05]  /*3810*/  @P3 BRA `(.L_x_46) ;  /* 0x0000000000043947 */ /* 0x000fea0003800000 */
[----:B------:R0:W5:Y:S02]  /*3820*/  LDG.E.U8 R7, desc[UR16][R26.64+0x1] ;  /* 0x000001101a077981 */ /* 0x000164000c1e1100 */
.L_x_46:
[----:B------:R-:W-:Y:S05]  /*3830*/  BSYNC B1 ;  /* 0x0000000000017941 */ /* 0x000fea0003800000 */
.L_x_45:
[----:B-----5:R-:W-:Y:S01]  /*3840*/  LOP3.LUT R7, R7, 0xff, RZ, 0xc0, !PT ;  /* 0x000000ff07077812 */ /* 0x020fe200078ec0ff */
[----:B------:R-:W-:Y:S01]  /*3850*/  BSSY B1, `(.L_x_47) ;  /* 0x000000b000017945 */ /* 0x000fe20003800000 */
[----:B------:R-:W-:Y:S02]  /*3860*/  ISETP.LT.OR P4, PT, R29, 0x9, !P0 ;  /* 0x000000091d00780c */ /* 0x000fe40004781670 */
[----:B------:R-:W-:-:S05]  /*3870*/  F2FP.F16.E5M2.UNPACK_B R7, R7 ;  /* 0x00000007ff07723e */ /* 0x000fca00020004ff */
[----:B------:R-:W-:-:S05]  /*3880*/  HADD2.F32 R30, -RZ, R7.H0_H0 ;  /* 0x20000007ff1e7230 */ /* 0x000fca0000004100 */
[----:B------:R-:W-:-:S04]  /*3890*/  FMUL R7, R30, R9 ;  /* 0x000000091e077220 */ /* 0x000fc80000400000 */
[----:B------:R-:W-:-:S05]  /*38a0*/  FFMA R7, R136, R8, R7 ;  /* 0x0000000888077223 */ /* 0x000fca0000000007 */
[----:B----4-:R-:W-:Y:S02]  /*38b0*/  F2FP.SATFINITE.E5M2.F32.PACK_AB_MERGE_C R31, RZ, R7, RZ ;  /* 0x00000007ff1f723e */ /* 0x010fe400048060ff */
[----:B------:R-:W-:-:S03]  /*38c0*/  PRMT R7, RZ, 0x7610, R7 ;  /* 0x00007610ff077816 */ /* 0x000fc60000000007 */
[----:B------:R4:W-:Y:S01]  /*38d0*/  @!P3 STG.E.U8 desc[UR16][R10.64+0x1], R31 ;  /* 0x0000011f0a00b986 */ /* 0x0009e2000c101110 */
[----:B------:R-:W-:Y:S05]  /*38e0*/  @P4 BRA `(.L_x_48) ;  /* 0x0000000000044947 */ /* 0x000fea0003800000 */
[----:B------:R0:W5:Y:S02]  /*38f0*/  LDG.E.U8 R7, desc[UR16][R24.64+0x8] ;  /* 0x0000081018077981 */ /* 0x000164000c1e1100 */
.L_x_48:
[----:B------:R-:W-:Y:S05]  /*3900*/  BSYNC B1 ;  /* 0x0000000000017941 */ /* 0x000fea0003800000 */
.L_x_47:
        /* <DEDUP_REMOVED lines=8> */
[----:B----4-:R-:W-:-:S05]  /*3990*/  F2FP.SATFINITE.E5M2.F32.PACK_AB_MERGE_C R31, RZ, R30, RZ ;  /* 0x0000001eff1f723e */ /* 0x010fca00048060ff */
[----:B------:R4:W-:Y:S01]  /*39a0*/  @!P4 STG.E.U8 desc[UR16][R12.64+0x8], R31 ;  /* 0x0000081f0c00c986 */ /* 0x0009e2000c101110 */
[----:B------:R-:W-:Y:S05]  /*39b0*/  @P3 BRA `(.L_x_50) ;  /* 0x0000000000043947 */ /* 0x000fea0003800000 */
[----:B------:R0:W5:Y:S02]  /*39c0*/  LDG.E.U8 R7, desc[UR16][R24.64+0x9] ;  /* 0x0000091018077981 */ /* 0x000164000c1e1100 */
.L_x_50:
[----:B------:R-:W-:Y:S05]  /*39d0*/  BSYNC B1 ;  /* 0x0000000000017941 */ /* 0x000fea0003800000 */
.L_x_49:
        /* <DEDUP_REMOVED lines=12> */
.L_x_52:
[----:B------:R-:W-:Y:S05]  /*3aa0*/  BSYNC B1 ;  /* 0x0000000000017941 */ /* 0x000fea0003800000 */
.L_x_51:
        /* <DEDUP_REMOVED lines=12> */
.L_x_54:
[----:B------:R-:W-:Y:S05]  /*3b70*/  BSYNC B1 ;  /* 0x0000000000017941 */ /* 0x000fea0003800000 */
.L_x_53:
        /* <DEDUP_REMOVED lines=12> */
.L_x_56:
[----:B------:R-:W-:Y:S05]  /*3c40*/  BSYNC B1 ;  /* 0x0000000000017941 */ /* 0x000fea0003800000 */
.L_x_55:
        /* <DEDUP_REMOVED lines=12> */
.L_x_58:
[----:B------:R-:W-:Y:S05]  /*3d10*/  BSYNC B1 ;  /* 0x0000000000017941 */ /* 0x000fea0003800000 */
.L_x_57:
        /* <DEDUP_REMOVED lines=12> */
.L_x_60:
[----:B------:R-:W-:Y:S05]  /*3de0*/  BSYNC B1 ;  /* 0x0000000000017941 */ /* 0x000fea0003800000 */
.L_x_59:
        /* <DEDUP_REMOVED lines=12> */
.L_x_62:
[----:B------:R-:W-:Y:S05]  /*3eb0*/  BSYNC B1 ;  /* 0x0000000000017941 */ /* 0x000fea0003800000 */
.L_x_61:
        /* <DEDUP_REMOVED lines=12> */
.L_x_64:
[----:B------:R-:W-:Y:S05]  /*3f80*/  BSYNC B1 ;  /* 0x0000000000017941 */ /* 0x000fea0003800000 */
.L_x_63:
        /* <DEDUP_REMOVED lines=12> */
.L_x_66:
[----:B------:R-:W-:Y:S05]  /*4050*/  BSYNC B1 ;  /* 0x0000000000017941 */ /* 0x000fea0003800000 */
.L_x_65:
        /* <DEDUP_REMOVED lines=12> */
.L_x_68:
[----:B------:R-:W-:Y:S05]  /*4120*/  BSYNC B1 ;  /* 0x0000000000017941 */ /* 0x000fea0003800000 */
.L_x_67:
        /* <DEDUP_REMOVED lines=12> */
.L_x_70:
[----:B------:R-:W-:Y:S05]  /*41f0*/  BSYNC B1 ;  /* 0x0000000000017941 */ /* 0x000fea0003800000 */
.L_x_69:
        /* <DEDUP_REMOVED lines=12> */
.L_x_72:
[----:B------:R-:W-:Y:S05]  /*42c0*/  BSYNC B1 ;  /* 0x0000000000017941 */ /* 0x000fea0003800000 */
.L_x_71:
        /* <DEDUP_REMOVED lines=12> */
.L_x_74:
[----:B------:R-:W-:Y:S05]  /*4390*/  BSYNC B1 ;  /* 0x0000000000017941 */ /* 0x000fea0003800000 */
.L_x_73:
        /* <DEDUP_REMOVED lines=12> */
.L_x_76:
[----:B------:R-:W-:Y:S05]  /*4460*/  BSYNC B1 ;  /* 0x0000000000017941 */ /* 0x000fea0003800000 */
.L_x_75:
        /* <DEDUP_REMOVED lines=12> */
.L_x_78:
[----:B------:R-:W-:Y:S05]  /*4530*/  BSYNC B1 ;  /* 0x0000000000017941 */ /* 0x000fea0003800000 */
.L_x_77:
        /* <DEDUP_REMOVED lines=12> */
.L_x_80:
[----:B------:R-:W-:Y:S05]  /*4600*/  BSYNC B1 ;  /* 0x0000000000017941 */ /* 0x000fea0003800000 */
.L_x_79:
        /* <DEDUP_REMOVED lines=12> */
.L_x_82:
[----:B------:R-:W-:Y:S05]  /*46d0*/  BSYNC B1 ;  /* 0x0000000000017941 */ /* 0x000fea0003800000 */
.L_x_81:
        /* <DEDUP_REMOVED lines=12> */
.L_x_84:
[----:B------:R-:W-:Y:S05]  /*47a0*/  BSYNC B1 ;  /* 0x0000000000017941 */ /* 0x000fea0003800000 */
.L_x_83:
        /* <DEDUP_REMOVED lines=12> */
.L_x_86:
[----:B------:R-:W-:Y:S05]  /*4870*/  BSYNC B1 ;  /* 0x0000000000017941 */ /* 0x000fea0003800000 */
.L_x_85:
        /* <DEDUP_REMOVED lines=12> */
.L_x_88:
[----:B------:R-:W-:Y:S05]  /*4940*/  BSYNC B1 ;  /* 0x0000000000017941 */ /* 0x000fea0003800000 */
.L_x_87:
        /* <DEDUP_REMOVED lines=12> */
.L_x_90:
[----:B------:R-:W-:Y:S05]  /*4a10*/  BSYNC B1 ;  /* 0x0000000000017941 */ /* 0x000fea0003800000 */
.L_x_89:
        /* <DEDUP_REMOVED lines=12> */
.L_x_92:
[----:B------:R-:W-:Y:S05]  /*4ae0*/  BSYNC B1 ;  /* 0x0000000000017941 */ /* 0x000fea0003800000 */
.L_x_91:
        /* <DEDUP_REMOVED lines=12> */
.L_x_94:
[----:B------:R-:W-:Y:S05]  /*4bb0*/  BSYNC B1 ;  /* 0x0000000000017941 */ /* 0x000fea0003800000 */
.L_x_93:
        /* <DEDUP_REMOVED lines=12> */
.L_x_96:
[----:B------:R-:W-:Y:S05]  /*4c80*/  BSYNC B1 ;  /* 0x0000000000017941 */ /* 0x000fea0003800000 */
.L_x_95:
        /* <DEDUP_REMOVED lines=12> */
.L_x_98:
[----:B------:R-:W-:Y:S05]  /*4d50*/  BSYNC B1 ;  /* 0x0000000000017941 */ /* 0x000fea0003800000 */
.L_x_97:
        /* <DEDUP_REMOVED lines=12> */
.L_x_100:
[----:B------:R-:W-:Y:S05]  /*4e20*/  BSYNC B1 ;  /* 0x0000000000017941 */ /* 0x000fea0003800000 */
.L_x_99:
        /* <DEDUP_REMOVED lines=12> */
.L_x_102:
[----:B------:R-:W-:Y:S05]  /*4ef0*/  BSYNC B1 ;  /* 0x0000000000017941 */ /* 0x000fea0003800000 */
.L_x_101:
        /* <DEDUP_REMOVED lines=12> */
.L_x_104:
[----:B------:R-:W-:Y:S05]  /*4fc0*/  BSYNC B1 ;  /* 0x0000000000017941 */ /* 0x000fea0003800000 */
.L_x_103:
        /* <DEDUP_REMOVED lines=12> */
.L_x_106:
[----:B------:R-:W-:Y:S05]  /*5090*/  BSYNC B1 ;  /* 0x0000000000017941 */ /* 0x000fea0003800000 */
.L_x_105:
        /* <DEDUP_REMOVED lines=12> */
.L_x_108:
[----:B------:R-:W-:Y:S05]  /*5160*/  BSYNC B1 ;  /* 0x0000000000017941 */ /* 0x000fea0003800000 */
.L_x_107:
        /* <DEDUP_REMOVED lines=12> */
.L_x_110:
[----:B------:R-:W-:Y:S05]  /*5230*/  BSYNC B1 ;  /* 0x0000000000017941 */ /* 0x000fea0003800000 */
.L_x_109:
        /* <DEDUP_REMOVED lines=12> */
.L_x_112:
[----:B------:R-:W-:Y:S05]  /*5300*/  BSYNC B1 ;  /* 0x0000000000017941 */ /* 0x000fea0003800000 */
.L_x_111:
        /* <DEDUP_REMOVED lines=12> */
.L_x_114:
[----:B------:R-:W-:Y:S05]  /*53d0*/  BSYNC B1 ;  /* 0x0000000000017941 */ /* 0x000fea0003800000 */
.L_x_113:
        /* <DEDUP_REMOVED lines=12> */
.L_x_116:
[----:B------:R-:W-:Y:S05]  /*54a0*/  BSYNC B1 ;  /* 0x0000000000017941 */ /* 0x000fea0003800000 */
.L_x_115:
        /* <DEDUP_REMOVED lines=12> */
.L_x_118:
[----:B------:R-:W-:Y:S05]  /*5570*/  BSYNC B1 ;  /* 0x0000000000017941 */ /* 0x000fea0003800000 */
.L_x_117:
        /* <DEDUP_REMOVED lines=12> */
.L_x_120:
[----:B------:R-:W-:Y:S05]  /*5640*/  BSYNC B1 ;  /* 0x0000000000017941 */ /* 0x000fea0003800000 */
.L_x_119:
        /* <DEDUP_REMOVED lines=12> */
.L_x_122:
[----:B------:R-:W-:Y:S05]  /*5710*/  BSYNC B1 ;  /* 0x0000000000017941 */ /* 0x000fea0003800000 */
.L_x_121:
        /* <DEDUP_REMOVED lines=12> */
.L_x_124:
[----:B------:R-:W-:Y:S05]  /*57e0*/  BSYNC B1 ;  /* 0x0000000000017941 */ /* 0x000fea0003800000 */
.L_x_123:
        /* <DEDUP_REMOVED lines=12> */
.L_x_126:
[----:B------:R-:W-:Y:S05]  /*58b0*/  BSYNC B1 ;  /* 0x0000000000017941 */ /* 0x000fea0003800000 */
.L_x_125:
        /* <DEDUP_REMOVED lines=12> */
.L_x_128:
[----:B------:R-:W-:Y:S05]  /*5980*/  BSYNC B1 ;  /* 0x0000000000017941 */ /* 0x000fea0003800000 */
.L_x_127:
        /* <DEDUP_REMOVED lines=12> */
.L_x_130:
[----:B------:R-:W-:Y:S05]  /*5a50*/  BSYNC B1 ;  /* 0x0000000000017941 */ /* 0x000fea0003800000 */
.L_x_129:
        /* <DEDUP_REMOVED lines=12> */
.L_x_132:
[----:B------:R-:W-:Y:S05]  /*5b20*/  BSYNC B1 ;  /* 0x0000000000017941 */ /* 0x000fea0003800000 */
.L_x_131:
        /* <DEDUP_REMOVED lines=12> */
.L_x_134:
[----:B------:R-:W-:Y:S05]  /*5bf0*/  BSYNC B1 ;  /* 0x0000000000017941 */ /* 0x000fea0003800000 */
.L_x_133:
        /* <DEDUP_REMOVED lines=12> */
.L_x_136:
[----:B------:R-:W-:Y:S05]  /*5cc0*/  BSYNC B1 ;  /* 0x0000000000017941 */ /* 0x000fea0003800000 */
.L_x_135:
        /* <DEDUP_REMOVED lines=12> */
.L_x_138:
[----:B------:R-:W-:Y:S05]  /*5d90*/  BSYNC B1 ;  /* 0x0000000000017941 */ /* 0x000fea0003800000 */
.L_x_137:
        /* <DEDUP_REMOVED lines=12> */
.L_x_140:
[----:B------:R-:W-:Y:S05]  /*5e60*/  BSYNC B1 ;  /* 0x0000000000017941 */ /* 0x000fea0003800000 */
.L_x_139:
        /* <DEDUP_REMOVED lines=12> */
.L_x_142:
[----:B------:R-:W-:Y:S05]  /*5f30*/  BSYNC B1 ;  /* 0x0000000000017941 */ /* 0x000fea0003800000 */
.L_x_141:
        /* <DEDUP_REMOVED lines=12> */
.L_x_144:
[----:B------:R-:W-:Y:S05]  /*6000*/  BSYNC B1 ;  /* 0x0000000000017941 */ /* 0x000fea0003800000 */
.L_x_143:
        /* <DEDUP_REMOVED lines=12> */
.L_x_146:
[----:B------:R-:W-:Y:S05]  /*60d0*/  BSYNC B1 ;  /* 0x0000000000017941 */ /* 0x000fea0003800000 */
.L_x_145:
        /* <DEDUP_REMOVED lines=12> */
.L_x_148:
[----:B------:R-:W-:Y:S05]  /*61a0*/  BSYNC B1 ;  /* 0x0000000000017941 */ /* 0x000fea0003800000 */
.L_x_147:
        /* <DEDUP_REMOVED lines=12> */
.L_x_150:
[----:B------:R-:W-:Y:S05]  /*6270*/  BSYNC B1 ;  /* 0x0000000000017941 */ /* 0x000fea0003800000 */
.L_x_149:
        /* <DEDUP_REMOVED lines=12> */
.L_x_152:
[----:B------:R-:W-:Y:S05]  /*6340*/  BSYNC B1 ;  /* 0x0000000000017941 */ /* 0x000fea0003800000 */
.L_x_151:
        /* <DEDUP_REMOVED lines=12> */
.L_x_154:
[----:B------:R-:W-:Y:S05]  /*6410*/  BSYNC B1 ;  /* 0x0000000000017941 */ /* 0x000fea0003800000 */
.L_x_153:
        /* <DEDUP_REMOVED lines=12> */
.L_x_156:
[----:B------:R-:W-:Y:S05]  /*64e0*/  BSYNC B1 ;  /* 0x0000000000017941 */ /* 0x000fea0003800000 */
.L_x_155:
        /* <DEDUP_REMOVED lines=8> */
[----:B0-----:R-:W-:-:S05]  /*6570*/  F2FP.SATFINITE.E5M2.F32.PACK_AB_MERGE_C R19, RZ, R20, RZ ;  /* 0x00000014ff13723e */ /* 0x001fca00048060ff */
[----:B------:R0:W-:Y:S01]  /*6580*/  @!P4 STG.E.U8 desc[UR16][R10.64+0x70], R19 ;  /* 0x000070130a00c986 */ /* 0x0001e2000c101110 */
[----:B------:R-:W-:Y:S05]  /*6590*/  @P3 BRA `(.L_x_158) ;  /* 0x0000000000043947 */ /* 0x000fea0003800000 */
[----:B------:R0:W5:Y:S02]  /*65a0*/  LDG.E.U8 R7, desc[UR16][R26.64+0x71] ;  /* 0x000071101a077981 */ /* 0x000164000c1e1100 */
.L_x_158:
[----:B------:R-:W-:Y:S05]  /*65b0*/  BSYNC B1 ;  /* 0x0000000000017941 */ /* 0x000fea0003800000 */
.L_x_157:
[----:B-----5:R-:W-:Y:S01]  /*65c0*/  LOP3.LUT R7, R7, 0xff, RZ, 0xc0, !PT ;  /* 0x000000ff07077812 */ /* 0x020fe200078ec0ff */
[----:B------:R-:W-:Y:S01]  /*65d0*/  BSSY B1, `(.L_x_159) ;  /* 0x000000b000017945 */ /* 0x000fe20003800000 */
[----:B------:R-:W-:Y:S02]  /*65e0*/  ISETP.LT.OR P4, PT, R29, 0x79, !P0 ;  /* 0x000000791d00780c */ /* 0x000fe40004781670 */
[----:B------:R-:W-:-:S05]  /*65f0*/  F2FP.F16.E5M2.UNPACK_B R7, R7 ;  /* 0x00000007ff07723e */ /* 0x000fca00020004ff */
[----:B------:R-:W-:-:S05]  /*6600*/  HADD2.F32 R20, -RZ, R7.H0_H0 ;  /* 0x20000007ff147230 */ /* 0x000fca0000004100 */
[----:B------:R-:W-:-:S04]  /*6610*/  FMUL R7, R20, R9 ;  /* 0x0000000914077220 */ /* 0x000fc80000400000 */
[----:B------:R-:W-:-:S05]  /*6620*/  FFMA R7, R18, R8, R7 ;  /* 0x0000000812077223 */ /* 0x000fca0000000007 */
[----:B0-----:R-:W-:Y:S02]  /*6630*/  F2FP.SATFINITE.E5M2.F32.PACK_AB_MERGE_C R19, RZ, R7, RZ ;  /* 0x00000007ff13723e */ /* 0x001fe400048060ff */
[----:B------:R-:W-:-:S03]  /*6640*/  PRMT R7, RZ, 0x7610, R7 ;  /* 0x00007610ff077816 */ /* 0x000fc60000000007 */
[----:B------:R0:W-:Y:S01]  /*6650*/  @!P3 STG.E.U8 desc[UR16][R10.64+0x71], R19 ;  /* 0x000071130a00b986 */ /* 0x0001e2000c101110 */
[----:B------:R-:W-:Y:S05]  /*6660*/  @P4 BRA `(.L_x_160) ;  /* 0x0000000000044947 */ /* 0x000fea0003800000 */
[----:B------:R0:W5:Y:S02]  /*6670*/  LDG.E.U8 R7, desc[UR16][R24.64+0x78] ;  /* 0x0000781018077981 */ /* 0x000164000c1e1100 */
.L_x_160:
[----:B------:R-:W-:Y:S05]  /*6680*/  BSYNC B1 ;  /* 0x0000000000017941 */ /* 0x000fea0003800000 */
.L_x_159:
        /* <DEDUP_REMOVED lines=12> */
.L_x_162:
[----:B------:R-:W-:Y:S05]  /*6750*/  BSYNC B1 ;  /* 0x0000000000017941 */ /* 0x000fea0003800000 */
.L_x_161:
        /* <DEDUP_REMOVED lines=12> */
.L_x_164:
[----:B------:R-:W-:Y:S05]  /*6820*/  BSYNC B1 ;  /* 0x0000000000017941 */ /* 0x000fea0003800000 */
.L_x_163:
[----:B-----5:R-:W-:Y:S01]  /*6830*/  LOP3.LUT R7, R7, 0xff, RZ, 0xc0, !PT ;  /* 0x000000ff07077812 */ /* 0x020fe200078ec0ff */
[----:B------:R-:W-:Y:S01]  /*6840*/  BSSY B1, `(.L_x_165) ;  /* 0x000000b000017945 */ /* 0x000fe20003800000 */
[----:B------:R-:W-:Y:S02]  /*6850*/  ISETP.LT.OR P1, PT, R29, 0x7a, !P1 ;  /* 0x0000007a1d00780c */ /* 0x000fe40004f21670 */
[----:B------:R-:W-:-:S05]  /*6860*/  F2FP.F16.E5M2.UNPACK_B R7, R7 ;  /* 0x00000007ff07723e */ /* 0x000fca00020004ff */
[----:B01----:R-:W-:Y:S01]  /*6870*/  HADD2.F32 R12, -RZ, R7.H0_H0 ;  /* 0x20000007ff0c7230 */ /* 0x003fe20000004100 */
[----:B------:R-:W-:-:S04]  /*6880*/  PRMT R7, RZ, 0x7610, R7 ;  /* 0x00007610ff077816 */ /* 0x000fc80000000007 */
[----:B------:R-:W-:-:S04]  /*6890*/  FMUL R12, R12, R9 ;  /* 0x000000090c0c7220 */ /* 0x000fc80000400000 */
[----:B------:R-:W-:-:S05]  /*68a0*/  FFMA R12, R17, R8, R12 ;  /* 0x00000008110c7223 */ /* 0x000fca000000000c */
[----:B------:R-:W-:-:S05]  /*68b0*/  F2FP.SATFINITE.E5M2.F32.PACK_AB_MERGE_C R13, RZ, R12, RZ ;  /* 0x0000000cff0d723e */ /* 0x000fca00048060ff */
[----:B------:R0:W-:Y:S01]  /*68c0*/  @!P3 STG.E.U8 desc[UR16][R10.64+0x78], R13 ;  /* 0x0000780d0a00b986 */ /* 0x0001e2000c101110 */
[----:B------:R-:W-:Y:S05]  /*68d0*/  @P1 BRA `(.L_x_166) ;  /* 0x0000000000041947 */ /* 0x000fea0003800000 */
[----:B------:R1:W5:Y:S02]  /*68e0*/  LDG.E.U8 R7, desc[UR16][R26.64+0x79] ;  /* 0x000079101a077981 */ /* 0x000364000c1e1100 */
.L_x_166:
[----:B------:R-:W-:Y:S05]  /*68f0*/  BSYNC B1 ;  /* 0x0000000000017941 */ /* 0x000fea0003800000 */
.L_x_165:
[----:B------:R-:W-:Y:S05]  /*6900*/  @P1 BRA `(.L_x_167) ;  /* 0x0000001000281947 */ /* 0x000fea0003800000 */
[----:B-----5:R-:W-:-:S04]  /*6910*/  LOP3.LUT R7, R7, 0xff, RZ, 0xc0, !PT ;  /* 0x000000ff07077812 */ /* 0x020fc800078ec0ff */
[----:B------:R-:W-:-:S05]  /*6920*/  F2FP.F16.E5M2.UNPACK_B R7, R7 ;  /* 0x00000007ff07723e */ /* 0x000fca00020004ff */
[----:B------:R-:W-:-:S05]  /*6930*/  HADD2.F32 R12, -RZ, R7.H0_H0 ;  /* 0x20000007ff0c7230 */ /* 0x000fca0000004100 */
[----:B------:R-:W-:-:S04]  /*6940*/  FMUL R7, R12, R9 ;  /* 0x000000090c077220 */ /* 0x000fc80000400000 */
[----:B------:R-:W-:-:S05]  /*6950*/  FFMA R7, R16, R8, R7 ;  /* 0x0000000810077223 */ /* 0x000fca0000000007 */
[----:B------:R-:W-:-:S05]  /*6960*/  F2FP.SATFINITE.E5M2.F32.PACK_AB_MERGE_C R7, RZ, R7, RZ ;  /* 0x00000007ff07723e */ /* 0x000fca00048060ff */
[----:B------:R0:W-:Y:S01]  /*6970*/  STG.E.U8 desc[UR16][R10.64+0x79], R7 ;  /* 0x000079070a007986 */ /* 0x0001e2000c101110 */
[----:B------:R-:W-:Y:S05]  /*6980*/  BRA `(.L_x_167) ;  /* 0x0000001000087947 */ /* 0x000fea0003800000 */
.L_x_38:
[----:B------:R-:W-:Y:S01]  /*6990*/  ISETP.GE.AND P1, PT, R36, 0x1, PT ;  /* 0x000000012400780c */ /* 0x000fe20003f26270 */
[-C--:B--2---:R-:W-:Y:S01]  /*69a0*/  FMUL R143, R143, R8.reuse ;  /* 0x000000088f8f7220 */ /* 0x084fe20000400000 */
[-C--:B------:R-:W-:Y:S01]  /*69b0*/  FMUL R138, R138, R8.reuse ;  /* 0x000000088a8a7220 */ /* 0x080fe20000400000 */
[----:B------:R-:W-:Y:S01]  /*69c0*/  ISETP.GE.AND P0, PT, R36, 0x9, PT ;  /* 0x000000092400780c */ /* 0x000fe20003f06270 */
[-C--:B------:R-:W-:Y:S01]  /*69d0*/  FMUL R141, R141, R8.reuse ;  /* 0x000000088d8d7220 */ /* 0x080fe20000400000 */
[C---:B------:R-:W-:Y:S01]  /*69e0*/  ISETP.LT.OR P4, PT, R29.reuse, 0x1, !P1 ;  /* 0x000000011d00780c */ /* 0x040fe20004f81670 */
[-C--:B------:R-:W-:Y:S01]  /*69f0*/  FMUL R136, R136, R8.reuse ;  /* 0x0000000888887220 */ /* 0x080fe20000400000 */
[----:B------:R-:W-:Y:S01]  /*6a00*/  ISETP.LT.OR P5, PT, R29, 0x2, !P1 ;  /* 0x000000021d00780c */ /* 0x000fe20004fa1670 */
[-C--:B------:R-:W-:Y:S01]  /*6a10*/  FMUL R139, R139, R8.reuse ;  /* 0x000000088b8b7220 */ /* 0x080fe20000400000 */
[----:B------:R-:W-:Y:S01]  /*6a20*/  F2FP.SATFINITE.E5M2.F32.PACK_AB_MERGE_C R143, RZ, R143, RZ ;  /* 0x0000008fff8f723e */ /* 0x000fe200048060ff */
[----:B------:R-:W-:Y:S01]  /*6a30*/  FMUL R134, R134, R8 ;  /* 0x0000000886867220 */ /* 0x000fe20000400000 */
[----:B------:R-:W-:Y:S01]  /*6a40*/  F2FP.SATFINITE.E5M2.F32.PACK_AB_MERGE_C R7, RZ, R138, RZ ;  /* 0x0000008aff07723e */ /* 0x000fe200048060ff */
[-C--:B------:R-:W-:Y:S01]  /*6a50*/  FMUL R137, R137, R8.reuse ;  /* 0x0000000889897220 */ /* 0x080fe20000400000 */
[C---:B------:R-:W-:Y:S01]  /*6a60*/  ISETP.LT.OR P3, PT, R29.reuse, 0x1, !P0 ;  /* 0x000000011d00780c */ /* 0x040fe20004761670 */
[-C--:B------:R-:W-:Y:S01]  /*6a70*/  FMUL R132, R132, R8.reuse ;  /* 0x0000000884847220 */ /* 0x080fe20000400000 */
[----:B------:R-:W-:Y:S01]  /*6a80*/  ISETP.LT.OR P6, PT, R29, 0xa, !P1 ;  /* 0x0000000a1d00780c */ /* 0x000fe20004fc1670 */
[-C--:B------:R-:W-:Y:S01]  /*6a90*/  FMUL R135, R135, R8.reuse ;  /* 0x0000000887877220 */ /* 0x080fe20000400000 */
[----:B------:R-:W-:Y:S01]  /*6aa0*/  F2FP.SATFINITE.E5M2.F32.PACK_AB_MERGE_C R141, RZ, R141, RZ ;  /* 0x0000008dff8d723e */ /* 0x000fe200048060ff */
[----:B------:R-:W-:Y:S01]  /*6ab0*/  @!P4 STG.E.U8 desc[UR16][R12.64], R143 ;  /* 0x0000008f0c00c986 */ /* 0x000fe2000c101110 */
[C---:B------:R-:W-:Y:S01]  /*6ac0*/  ISETP.LT.OR P4, PT, R29.reuse, 0x2, !P0 ;  /* 0x000000021d00780c */ /* 0x040fe20004781670 */
[----:B------:R-:W-:Y:S01]  /*6ad0*/  FMUL R130, R130, R8 ;  /* 0x0000000882827220 */ /* 0x000fe20000400000 */
[----:B------:R-:W-:Y:S01]  /*6ae0*/  F2FP.SATFINITE.E5M2.F32.PACK_AB_MERGE_C R25, RZ, R136, RZ ;  /* 0x00000088ff19723e */ /* 0x000fe200048060ff */
[----:B------:R0:W-:Y:S01]  /*6af0*/  @!P5 STG.E.U8 desc[UR16][R12.64+0x1], R7 ;  /* 0x000001070c00d986 */ /* 0x0001e2000c101110 */
[----:B------:R-:W-:Y:S01]  /*6b00*/  ISETP.LT.OR P5, PT, R29, 0x9, !P1 ;  /* 0x000000091d00780c */ /* 0x000fe20004fa1670 */
[-C--:B------:R-:W-:Y:S01]  /*6b10*/  FMUL R133, R133, R8.reuse ;  /* 0x0000000885857220 */ /* 0x080fe20000400000 */
[----:B------:R-:W-:Y:S01]  /*6b20*/  F2FP.SATFINITE.E5M2.F32.PACK_AB_MERGE_C R139, RZ, R139, RZ ;  /* 0x0000008bff8b723e */ /* 0x000fe200048060ff */
[----:B------:R-:W-:Y:S01]  /*6b30*/  @!P3 STG.E.U8 desc[UR16][R10.64], R141 ;  /* 0x0000008d0a00b986 */ /* 0x000fe2000c101110 */
[----:B------:R-:W-:Y:S01]  /*6b40*/  ISETP.LT.OR P3, PT, R29, 0x9, !P0 ;  /* 0x000000091d00780c */ /* 0x000fe20004761670 */
[-C--:B------:R-:W-:Y:S01]  /*6b50*/  FMUL R128, R128, R8.reuse ;  /* 0x0000000880807220 */ /* 0x080fe20000400000 */
[----:B------:R-:W-:Y:S01]  /*6b60*/  F2FP.SATFINITE.E5M2.F32.PACK_AB_MERGE_C R137, RZ, R137, RZ ;  /* 0x00000089ff89723e */ /* 0x000fe200048060ff */
[-C--:B------:R-:W-:Y:S01]  /*6b70*/  FMUL R131, R131, R8.reuse ;  /* 0x0000000883837220 */ /* 0x080fe20000400000 */
[----:B------:R-:W-:Y:S01]  /*6b80*/  F2FP.SATFINITE.E5M2.F32.PACK_AB_MERGE_C R135, RZ, R135, RZ ;  /* 0x00000087ff87723e */ /* 0x000fe200048060ff */
[----:B------:R1:W-:Y:S01]  /*6b90*/  @!P4 STG.E.U8 desc[UR16][R10.64+0x1], R25 ;  /* 0x000001190a00c986 */ /* 0x0003e2000c101110 */
[C---:B------:R-:W-:Y:S01]  /*6ba0*/  ISETP.LT.OR P4, PT, R29.reuse, 0xa, !P0 ;  /* 0x0000000a1d00780c */ /* 0x040fe20004781670 */
[----:B------:R-:W-:Y:S01]  /*6bb0*/  FMUL R126, R126, R8 ;  /* 0x000000087e7e7220 */ /* 0x000fe20000400000 */
[----:B0-----:R-:W-:Y:S01]  /*6bc0*/  F2FP.SATFINITE.E5M2.F32.PACK_AB_MERGE_C R7, RZ, R134, RZ ;  /* 0x00000086ff07723e */ /* 0x001fe200048060ff */
[----:B------:R-:W-:Y:S01]  /*6bd0*/  @!P5 STG.E.U8 desc[UR16][R12.64+0x8], R139 ;  /* 0x0000088b0c00d986 */ /* 0x000fe2000c101110 */
[----:B------:R-:W-:Y:S01]  /*6be0*/  ISETP.LT.OR P5, PT, R29, 0x11, !P1 ;  /* 0x000000111d00780c */ /* 0x000fe20004fa1670 */
[-C--:B------:R-:W-:Y:S01]  /*6bf0*/  FMUL R129, R129, R8.reuse ;  /* 0x0000000881817220 */ /* 0x080fe20000400000 */
[----:B------:R-:W-:Y:S01]  /*6c00*/  F2FP.SATFINITE.E5M2.F32.PACK_AB_MERGE_C R133, RZ, R133, RZ ;  /* 0x00000085ff85723e */ /* 0x000fe200048060ff */
[----:B------:R0:W-:Y:S01]  /*6c10*/  @!P6 STG.E.U8 desc[UR16][R12.64+0x9], R7 ;  /* 0x000009070c00e986 */ /* 0x0001e2000c101110 */
[----:B------:R-:W-:Y:S01]  /*6c20*/  ISETP.LT.OR P6, PT, R29, 0x12, !P1 ;  /* 0x000000121d00780c */ /* 0x000fe20004fc1670 */
[----:B------:R-:W-:Y:S01]  /*6c30*/  FMUL R124, R124, R8 ;  /* 0x000000087c7c7220 */ /* 0x000fe20000400000 */
[----:B------:R-:W-:Y:S01]  /*6c40*/  F2FP.SATFINITE.E5M2.F32.PACK_AB_MERGE_C R131, RZ, R131, RZ ;  /* 0x00000083ff83723e */ /* 0x000fe200048060ff */
[----:B------:R-:W-:Y:S01]  /*6c50*/  @!P3 STG.E.U8 desc[UR16][R10.64+0x8], R137 ;  /* 0x000008890a00b986 */ /* 0x000fe2000c101110 */
[----:B-1----:R-:W-:Y:S01]  /*6c60*/  F2FP.SATFINITE.E5M2.F32.PACK_AB_MERGE_C R25, RZ, R132, RZ ;  /* 0x00000084ff19723e */ /* 0x002fe200048060ff */
[-C--:B------:R-:W-:Y:S01]  /*6c70*/  FMUL R127, R127, R8.reuse ;  /* 0x000000087f7f7220 */ /* 0x080fe20000400000 */
[C---:B------:R-:W-:Y:S01]  /*6c80*/  ISETP.LT.OR P3, PT, R29.reuse, 0x11, !P0 ;  /* 0x000000111d00780c */ /* 0x040fe20004761670 */
[-C--:B------:R-:W-:Y:S01]  /*6c90*/  FMUL R122, R122, R8.reuse ;  /* 0x000000087a7a7220 */ /* 0x080fe20000400000 */
[----:B------:R-:W-:Y:S01]  /*6ca0*/  F2FP.SATFINITE.E5M2.F32.PACK_AB_MERGE_C R129, RZ, R129, RZ ;  /* 0x00000081ff81723e */ /* 0x000fe200048060ff */
[----:B------:R1:W-:Y:S01]  /*6cb0*/  @!P4 STG.E.U8 desc[UR16][R10.64+0x9], R25 ;  /* 0x000009190a00c986 */ /* 0x0003e2000c101110 */
[----:B------:R-:W-:Y:S01]  /*6cc0*/  ISETP.LT.OR P4, PT, R29, 0x12, !P0 ;  /* 0x000000121d00780c */ /* 0x000fe20004781670 */
[----:B------:R-:W-:Y:S01]  /*6cd0*/  FMUL R125, R125, R8 ;  /* 0x000000087d7d7220 */ /* 0x000fe20000400000 */
[----:B0-----:R-:W-:Y:S01]  /*6ce0*/  F2FP.SATFINITE.E5M2.F32.PACK_AB_MERGE_C R7, RZ, R130, RZ ;  /* 0x00000082ff07723e */ /* 0x001fe200048060ff */
[----:B------:R-:W-:Y:S01]  /*6cf0*/  @!P5 STG.E.U8 desc[UR16][R12.64+0x10], R135 ;  /* 0x000010870c00d986 */ /* 0x000fe2000c101110 */
[C---:B------:R-:W-:Y:S01]  /*6d00*/  ISETP.LT.OR P5, PT, R29.reuse, 0x19, !P1 ;  /* 0x000000191d00780c */ /* 0x040fe20004fa1670 */
[-C--:B------:R-:W-:Y:S01]  /*6d10*/  FMUL R120, R120, R8.reuse ;  /* 0x0000000878787220 */ /* 0x080fe20000400000 */
[----:B------:R-:W-:Y:S01]  /*6d20*/  F2FP.SATFINITE.E5M2.F32.PACK_AB_MERGE_C R127, RZ, R127, RZ ;  /* 0x0000007fff7f723e */ /* 0x000fe200048060ff */
[----:B------:R0:W-:Y:S01]  /*6d30*/  @!P6 STG.E.U8 desc[UR16][R12.64+0x11], R7 ;  /* 0x000011070c00e986 */ /* 0x0001e2000c101110 */
[----:B------:R-:W-:Y:S01]  /*6d40*/  ISETP.LT.OR P6, PT, R29, 0x1a, !P1 ;  /* 0x0000001a1d00780c */ /* 0x000fe20004fc1670 */
[-C--:B------:R-:W-:Y:S01]  /*6d50*/  FMUL R123, R123, R8.reuse ;  /* 0x000000087b7b7220 */ /* 0x080fe20000400000 */
[----:B------:R-:W-:Y:S01]  /*6d60*/  FMUL R118, R118, R8 ;  /* 0x0000000876767220 */ /* 0x000fe20000400000 */
[----:B-1----:R-:W-:Y:S01]  /*6d70*/  F2FP.SATFINITE.E5M2.F32.PACK_AB_MERGE_C R25, RZ, R128, RZ ;  /* 0x00000080ff19723e */ /* 0x002fe200048060ff */
[----:B------:R-:W-:Y:S01]  /*6d80*/  @!P3 STG.E.U8 desc[UR16][R10.64+0x10], R133 ;  /* 0x000010850a00b986 */ /* 0x000fe2000c101110 */
[----:B------:R-:W-:Y:S01]  /*6d90*/  ISETP.LT.OR P3, PT, R29, 0x19, !P0 ;  /* 0x000000191d00780c */ /* 0x000fe20004761670 */
        /* <DEDUP_REMOVED lines=35> */
[----:B------:R-:W-:Y:S01]  /*6fd0*/  ISETP.LT.OR P3, PT, R29, 0x29, !P0 ;  /* 0x000000291d00780c */ /* 0x000fe20004761670 */
[-C--:B------:R-:W-:Y:S01]  /*6fe0*/  FMUL R111, R111, R8.reuse ;  /* 0x000000086f6f7220 */ /* 0x080fe20000400000 */
[-C--:B------:R-:W-:Y:S01]  /*6ff0*/  FMUL R106, R106, R8.reuse ;  /* 0x000000086a6a7220 */ /* 0x080fe20000400000 */
        /* <DEDUP_REMOVED lines=104> */
[----:B------:R-:W-:-:S02]  /*7680*/  ISETP.LT.OR P3, PT, R29, 0x59, !P0 ;  /* 0x000000591d00780c */ /* 0x000fc40004761670 */
[----:B------:R-:W-:Y:S01]  /*7690*/  F2FP.SATFINITE.E5M2.F32.PACK_AB_MERGE_C R21, RZ, R21, RZ ;  /* 0x00000015ff15723e */ /* 0x000fe200048060ff */
[----:B------:R1:W-:Y:S01]  /*76a0*/  @!P4 STG.E.U8 desc[UR16][R10.64+0x51], R25 ;  /* 0x000051190a00c986 */ /* 0x0003e2000c101110 */
[C---:B------:R-:W-:Y:S02]  /*76b0*/  ISETP.LT.OR P4, PT, R29.reuse, 0x5a, !P0 ;  /* 0x0000005a1d00780c */ /* 0x040fe40004781670 */
[----:B0-----:R-:W-:Y:S01]  /*76c0*/  F2FP.SATFINITE.E5M2.F32.PACK_AB_MERGE_C R7, RZ, R94, RZ ;  /* 0x0000005eff07723e */ /* 0x001fe200048060ff */
[----:B------:R-:W-:Y:S01]  /*76d0*/  @!P5 STG.E.U8 desc[UR16][R12.64+0x58], R99 ;  /* 0x000058630c00d986 */ /* 0x000fe2000c101110 */
[C---:B------:R-:W-:Y:S02]  /*76e0*/  ISETP.LT.OR P5, PT, R29.reuse, 0x61, !P1 ;  /* 0x000000611d00780c */ /* 0x040fe40004fa1670 */
[----:B------:R-:W-:Y:S01]  /*76f0*/  F2FP.SATFINITE.E5M2.F32.PACK_AB_MERGE_C R15, RZ, R15, RZ ;  /* 0x0000000fff0f723e */ /* 0x000fe200048060ff */
[----:B------:R0:W-:Y:S01]  /*7700*/  @!P6 STG.E.U8 desc[UR16][R12.64+0x59], R7 ;  /* 0x000059070c00e986 */ /* 0x0001e2000c101110 */
[----:B------:R-:W-:-:S02]  /*7710*/  ISETP.LT.OR P6, PT, R29, 0x62, !P1 ;  /* 0x000000621d00780c */ /* 0x000fc40004fc1670 */
[----:B------:R-:W-:Y:S01]  /*7720*/  F2FP.SATFINITE.E5M2.F32.PACK_AB_MERGE_C R17, RZ, R17, RZ ;  /* 0x00000011ff11723e */ /* 0x000fe200048060ff */
[----:B------:R-:W-:Y:S01]  /*7730*/  @!P3 STG.E.U8 desc[UR16][R10.64+0x58], R97 ;  /* 0x000058610a00b986 */ /* 0x000fe2000c101110 */
[----:B-1----:R-:W-:Y:S02]  /*7740*/  F2FP.SATFINITE.E5M2.F32.PACK_AB_MERGE_C R25, RZ, R92, RZ ;  /* 0x0000005cff19723e */ /* 0x002fe400048060ff */
[----:B------:R-:W-:-:S03]  /*7750*/  ISETP.LT.OR P3, PT, R29, 0x61, !P0 ;  /* 0x000000611d00780c */ /* 0x000fc60004761670 */
[----:B------:R1:W-:Y:S01]  /*7760*/  @!P4 STG.E.U8 desc[UR16][R10.64+0x59], R25 ;  /* 0x000059190a00c986 */ /* 0x0003e2000c101110 */
[C---:B------:R-:W-:Y:S02]  /*7770*/  ISETP.LT.OR P4, PT, R29.reuse, 0x62, !P0 ;  /* 0x000000621d00780c */ /* 0x040fe40004781670 */
[----:B0-----:R-:W-:Y:S01]  /*7780*/  F2FP.SATFINITE.E5M2.F32.PACK_AB_MERGE_C R7, RZ, R90, RZ ;  /* 0x0000005aff07723e */ /* 0x001fe200048060ff */
[----:B------:R-:W-:Y:S01]  /*7790*/  @!P5 STG.E.U8 desc[UR16][R12.64+0x60], R93 ;  /* 0x0000605d0c00d986 */ /* 0x000fe2000c101110 */
[----:B------:R-:W-:-:S03]  /*77a0*/  ISETP.LT.OR P5, PT, R29, 0x69, !P1 ;  /* 0x000000691d00780c */ /* 0x000fc60004fa1670 */
[----:B------:R0:W-:Y:S01]  /*77b0*/  @!P6 STG.E.U8 desc[UR16][R12.64+0x61], R7 ;  /* 0x000061070c00e986 */ /* 0x0001e2000c101110 */
[C---:B------:R-:W-:Y:S02]  /*77c0*/  ISETP.LT.OR P6, PT, R29.reuse, 0x6a, !P1 ;  /* 0x0000006a1d00780c */ /* 0x040fe40004fc1670 */
[----:B-1----:R-:W-:Y:S01]  /*77d0*/  F2FP.SATFINITE.E5M2.F32.PACK_AB_MERGE_C R25, RZ, R88, RZ ;  /* 0x00000058ff19723e */ /* 0x002fe200048060ff */
[----:B------:R-:W-:Y:S01]  /*77e0*/  @!P3 STG.E.U8 desc[UR16][R10.64+0x60], R95 ;  /* 0x0000605f0a00b986 */ /* 0x000fe2000c101110 */
        /* <DEDUP_REMOVED lines=11> */
[----:B------:R-:W-:Y:S01]  /*78a0*/  @!P4 STG.E.U8 desc[UR16][R10.64+0x69], R25 ;  /* 0x000069190a00c986 */ /* 0x000fe2000c101110 */
[C---:B------:R-:W-:Y:S02]  /*78b0*/  ISETP.LT.OR P4, PT, R29.reuse, 0x79, !P1 ;  /* 0x000000791d00780c */ /* 0x040fe40004f81670 */
[C---:B------:R-:W-:Y:S01]  /*78c0*/  ISETP.LT.OR P1, PT, R29.reuse, 0x7a, !P1 ;  /* 0x0000007a1d00780c */ /* 0x040fe20004f21670 */
[----:B------:R1:W-:Y:S01]  /*78d0*/  @!P5 STG.E.U8 desc[UR16][R12.64+0x70], R23 ;  /* 0x000070170c00d986 */ /* 0x0003e2000c101110 */
[C---:B------:R-:W-:Y:S02]  /*78e0*/  ISETP.LT.OR P5, PT, R29.reuse, 0x72, !P0 ;  /* 0x000000721d00780c */ /* 0x040fe400047a1670 */
[----:B0-----:R-:W-:Y:S01]  /*78f0*/  F2FP.SATFINITE.E5M2.F32.PACK_AB_MERGE_C R7, RZ, R18, RZ ;  /* 0x00000012ff07723e */ /* 0x001fe200048060ff */
[----:B------:R0:W-:Y:S01]  /*7900*/  @!P6 STG.E.U8 desc[UR16][R12.64+0x71], R19 ;  /* 0x000071130c00e986 */ /* 0x0001e2000c101110 */
[C---:B------:R-:W-:Y:S02]  /*7910*/  ISETP.LT.OR P6, PT, R29.reuse, 0x79, !P0 ;  /* 0x000000791d00780c */ /* 0x040fe400047c1670 */
[----:B------:R-:W-:Y:S01]  /*7920*/  ISETP.LT.OR P0, PT, R29, 0x7a, !P0 ;  /* 0x0000007a1d00780c */ /* 0x000fe20004701670 */
[----:B------:R2:W-:Y:S01]  /*7930*/  @!P3 STG.E.U8 desc[UR16][R10.64+0x70], R21 ;  /* 0x000070150a00b986 */ /* 0x0005e2000c101110 */
[----:B-1----:R-:W-:-:S05]  /*7940*/  F2FP.SATFINITE.E5M2.F32.PACK_AB_MERGE_C R23, RZ, R16, RZ ;  /* 0x00000010ff17723e */ /* 0x002fca00048060ff */
[----:B------:R2:W-:Y:S01]  /*7950*/  @!P5 STG.E.U8 desc[UR16][R10.64+0x71], R7 ;  /* 0x000071070a00d986 */ /* 0x0005e2000c101110 */
[----:B0-----:R-:W-:-:S03]  /*7960*/  F2FP.SATFINITE.E5M2.F32.PACK_AB_MERGE_C R19, RZ, R14, RZ ;  /* 0x0000000eff13723e */ /* 0x001fc600048060ff */
[----:B------:R2:W-:Y:S04]  /*7970*/  @!P4 STG.E.U8 desc[UR16][R12.64+0x78], R15 ;  /* 0x0000780f0c00c986 */ /* 0x0005e8000c101110 */
[----:B------:R2:W-:Y:S04]  /*7980*/  @!P1 STG.E.U8 desc[UR16][R12.64+0x79], R19 ;  /* 0x000079130c009986 */ /* 0x0005e8000c101110 */
[----:B------:R2:W-:Y:S04]  /*7990*/  @!P6 STG.E.U8 desc[UR16][R10.64+0x78], R17 ;  /* 0x000078110a00e986 */ /* 0x0005e8000c101110 */
[----:B------:R2:W-:Y:S02]  /*79a0*/  @!P0 STG.E.U8 desc[UR16][R10.64+0x79], R23 ;  /* 0x000079170a008986 */ /* 0x0005e4000c101110 */
.L_x_167:
[----:B------:R-:W-:Y:S05]  /*79b0*/  BSYNC B0 ;  /* 0x0000000000007941 */ /* 0x000fea0003800000 */
.L_x_37:
[----:B------:R-:W-:Y:S01]  /*79c0*/  ULDC UR6, c[0x0][0xc] ;  /* 0x0000030000067ab9 */ /* 0x000fe20000000800 */
[----:B------:R-:W-:Y:S01]  /*79d0*/  ULDC UR7, c[0x0][0x10] ;  /* 0x0000040000077ab9 */ /* 0x000fe20000000800 */
[----:B0-2--5:R-:W0:Y:S01]  /*79e0*/  LDC R7, c[0x0][0x14] ;  /* 0x00000500ff077b82 */ /* 0x025e220000000800 */
[----:B------:R-:W-:Y:S01]  /*79f0*/  UIMAD.WIDE.U32 UR6, UR6, UR7, URZ ;  /* 0x00000007060672a5 */ /* 0x000fe2000f8e003f */
[----:B----4-:R-:W-:Y:S01]  /*7a00*/  PRMT R10, RZ, 0x7610, R10 ;  /* 0x00007610ff0a7816 */ /* 0x010fe2000000000a */
[----:B------:R-:W-:-:S04]  /*7a10*/  IMAD.MOV.U32 R11, RZ, RZ, -0x1 ;  /* 0xffffffffff0b7424 */ /* 0x000fc800078e00ff */
[----:B0-----:R-:W-:-:S04]  /*7a20*/  IMAD.WIDE.U32 R2, R7, UR6, R2 ;  /* 0x0000000607027c25 */ /* 0x001fc8000f8e0002 */
[----:B------:R-:W-:Y:S01]  /*7a30*/  IMAD R7, R7, UR7, RZ ;  /* 0x0000000707077c24 */ /* 0x000fe2000f8e02ff */
[----:B------:R-:W-:Y:S02]  /*7a40*/  ULDC.64 UR6, c[0x0][0x650] ;  /* 0x0001940000067ab9 */ /* 0x000fe40000000a00 */
[----:B------:R-:W-:Y:S01]  /*7a50*/  ISETP.GE.U32.AND P0, PT, R2, UR6, PT ;  /* 0x0000000602007c0c */ /* 0x000fe2000bf06070 */
[----:B------:R-:W-:Y:S02]  /*7a60*/  IMAD.IADD R3, R3, 0x1, R7 ;  /* 0x0000000103037824 */ /* 0x000fe400078e0207 */
[----:B------:R-:W-:-:S03]  /*7a70*/  IMAD.MOV.U32 R7, RZ, RZ, -0x1 ;  /* 0xffffffffff077424 */ /* 0x000fc600078e00ff */
[----:B------:R-:W-:-:S13]  /*7a80*/  ISETP.GE.U32.AND.EX P0, PT, R3, UR7, PT, P0 ;  /* 0x0000000703007c0c */ /* 0x000fda000bf06100 */
[----:B------:R-:W-:Y:S05]  /*7a90*/  @P0 BRA `(.L_x_168) ;  /* 0x0000000400600947 */ /* 0x000fea0003800000 */
[----:B------:R-:W0:Y:S01]  /*7aa0*/  S2R R22, SR_CTAID.X ;  /* 0x0000000000167919 */ /* 0x000e220000002500 */
[----:B------:R-:W2:Y:S01]  /*7ab0*/  LDC.64 R16, c[0x0][0x628] ;  /* 0x00018a00ff107b82 */ /* 0x000ea20000000a00 */
[----:B------:R-:W-:Y:S01]  /*7ac0*/  ULDC UR6, c[0x0][0x150] ;  /* 0x0000540000067ab9 */ /* 0x000fe20000000800 */
[----:B------:R-:W-:Y:S01]  /*7ad0*/  IMAD.MOV.U32 R14, RZ, RZ, R2 ;  /* 0x000000ffff0e7224 */ /* 0x000fe200078e0002 */
[----:B------:R-:W4:Y:S01]  /*7ae0*/  S2R R24, SR_CTAID.Y ;  /* 0x0000000000187919 */ /* 0x000f220000002600 */
[----:B------:R-:W-:-:S04]  /*7af0*/  IMAD.MOV.U32 R15, RZ, RZ, R3 ;  /* 0x000000ffff0f7224 */ /* 0x000fc800078e0003 */
[----:B------:R-:W1:Y:S08]  /*7b00*/  LDC R25, c[0x0][0x144] ;  /* 0x00005100ff197b82 */ /* 0x000e700000000800 */
[----:B------:R-:W1:Y:S08]  /*7b10*/  LDC R18, c[0x0][0x630] ;  /* 0x00018c00ff127b82 */ /* 0x000e700000000800 */
[----:B------:R-:W1:Y:S01]  /*7b20*/  LDC.64 R20, c[0x0][0x620] ;  /* 0x00018800ff147b82 */ /* 0x000e620000000a00 */
[----:B--2---:R-:W-:-:S04]  /*7b30*/  ISETP.NE.U32.AND P0, PT, R16, RZ, PT ;  /* 0x000000ff1000720c */ /* 0x004fc80003f05070 */
[----:B------:R-:W-:Y:S02]  /*7b40*/  ISETP.NE.AND.EX P0, PT, R17, RZ, PT, P0 ;  /* 0x000000ff1100720c */ /* 0x000fe40003f05300 */
[----:B0-----:R-:W-:-:S05]  /*7b50*/  I2FP.F32.U32 R7, R22 ;  /* 0x0000001600077245 */ /* 0x001fca0000201000 */
[----:B------:R-:W-:-:S04]  /*7b60*/  FMUL R7, R7, UR6 ;  /* 0x0000000607077c20 */ /* 0x000fc80008400000 */
[----:B------:R0:W2:Y:S02]  /*7b70*/  F2I.U32.TRUNC.NTZ R23, R7 ;  /* 0x0000000700177305 */ /* 0x0000a4000020f000 */
[----:B----4-:R-:W-:Y:S05]  /*7b80*/  @!P0 BRA `(.L_x_169) ;  /* 0x0000000000288947 */ /* 0x010fea0003800000 */
[----:B0-----:R-:W0:Y:S02]  /*7b90*/  LDC R7, c[0x0][0x634] ;  /* 0x00018d00ff077b82 */ /* 0x001e240000000800 */
        /* <DEDUP_REMOVED lines=9> */
.L_x_169:
[-CC-:B-1----:R-:W-:Y:S01]  /*7c30*/  SHF.R.U64 R19, R14, R18.reuse, R15.reuse ;  /* 0x000000120e137219 */ /* 0x182fe2000000120f */
[----:B------:R-:W1:Y:S01]  /*7c40*/  LDC.64 R30, c[0x0][0x640] ;  /* 0x00019000ff1e7b82 */ /* 0x000e620000000a00 */
[----:B0-----:R-:W-:Y:S01]  /*7c50*/  SHF.R.U32.HI R7, RZ, R18, R15 ;  /* 0x00000012ff077219 */ /* 0x001fe2000001160f */
[----:B--2---:R-:W-:Y:S01]  /*7c60*/  IMAD.MOV R23, RZ, RZ, -R23 ;  /* 0x000000ffff177224 */ /* 0x004fe200078e0a17 */
[----:B------:R-:W-:Y:S01]  /*7c70*/  IADD3 R13, P0, RZ, -R19, RZ ;  /* 0x80000013ff0d7210 */ /* 0x000fe20007f1e0ff */
[----:B------:R-:W-:Y:S02]  /*7c80*/  ULDC UR6, c[0x0][0x154] ;  /* 0x0000550000067ab9 */ /* 0x000fe40000000800 */
[----:B------:R-:W-:Y:S02]  /*7c90*/  IMAD R25, R25, R23, R22 ;  /* 0x0000001719197224 */ /* 0x000fe400078e0216 */
[----:B------:R-:W0:Y:S01]  /*7ca0*/  LDC R14, c[0x0][0x618] ;  /* 0x00018600ff0e7b82 */ /* 0x000e220000000800 */
[----:B------:R-:W-:-:S02]  /*7cb0*/  IMAD.X R7, RZ, RZ, ~R7, P0 ;  /* 0x000000ffff077224 */ /* 0x000fc400000e0e07 */
[----:B------:R-:W-:-:S04]  /*7cc0*/  IMAD.WIDE.U32 R10, R13, R20, R2 ;  /* 0x000000140d0a7225 */ /* 0x000fc800078e0002 */
[----:B------:R-:W-:Y:S01]  /*7cd0*/  IMAD R12, R7, R20, RZ ;  /* 0x00000014070c7224 */ /* 0x000fe200078e02ff */
[----:B---3--:R-:W2:Y:S03]  /*7ce0*/  LDC R26, c[0x0][0x608] ;  /* 0x00018200ff1a7b82 */ /* 0x008ea60000000800 */
[----:B------:R-:W-:Y:S02]  /*7cf0*/  IMAD R7, R13, R21, R12 ;  /* 0x000000150d077224 */ /* 0x000fe400078e020c */
[----:B------:R-:W-:Y:S02]  /*7d00*/  IMAD.MOV.U32 R13, RZ, RZ, 0x1 ;  /* 0x00000001ff0d7424 */ /* 0x000fe400078e00ff */
[----:B------:R-:W-:Y:S01]  /*7d10*/  IMAD.IADD R7, R11, 0x1, R7 ;  /* 0x000000010b077824 */ /* 0x000fe200078e0207 */
[----:B------:R-:W3:Y:S01]  /*7d20*/  LDC R28, c[0x0][0x658] ;  /* 0x00019600ff1c7b82 */ /* 0x000ee20000000800 */
[----:B------:R-:W-:-:S02]  /*7d30*/  I2FP.F32.U32 R11, R24 ;  /* 0x00000018000b7245 */ /* 0x000fc40000201000 */
[----:B-1----:R-:W-:-:S03]  /*7d40*/  ISETP.NE.U32.AND P0, PT, R30, RZ, PT ;  /* 0x000000ff1e00720c */ /* 0x002fc60003f05070 */
[----:B------:R-:W-:Y:S01]  /*7d50*/  FMUL R12, R11, UR6 ;  /* 0x000000060b0c7c20 */ /* 0x000fe20008400000 */
[----:B------:R-:W-:Y:S01]  /*7d60*/  ISETP.NE.AND.EX P0, PT, R31, RZ, PT, P0 ;  /* 0x000000ff1f00720c */ /* 0x000fe20003f05300 */
[----:B------:R-:W1:Y:S01]  /*7d70*/  LDC R23, c[0x0][0x148] ;  /* 0x00005200ff177b82 */ /* 0x000e620000000800 */
[-CC-:B0-----:R-:W-:Y:S01]  /*7d80*/  SHF.R.U64 R18, R10, R14.reuse, R7.reuse ;  /* 0x0000000e0a127219 */ /* 0x181fe20000001207 */
[----:B------:R0:W4:Y:S01]  /*7d90*/  F2I.U32.TRUNC.NTZ R20, R12 ;  /* 0x0000000c00147305 */ /* 0x000122000020f000 */
[----:B------:R-:W-:Y:S01]  /*7da0*/  SHF.R.U32.HI R7, RZ, R14, R7 ;  /* 0x0000000eff077219 */ /* 0x000fe20000011607 */
[----:B------:R-:W-:-:S04]  /*7db0*/  IMAD.MOV.U32 R11, RZ, RZ, -0x1 ;  /* 0xffffffffff0b7424 */ /* 0x000fc800078e00ff */
[----:B------:R-:W0:Y:S01]  /*7dc0*/  LDC R22, c[0x0][0x600] ;  /* 0x00018000ff167b82 */ /* 0x000e220000000800 */
[-CC-:B--2---:R-:W-:Y:S02]  /*7dd0*/  SHF.R.U64 R16, R18, R26.reuse, R7.reuse ;  /* 0x0000001a12107219 */ /* 0x184fe40000001207 */
[----:B------:R-:W-:-:S05]  /*7de0*/  SHF.R.U32.HI R7, RZ, R26, R7 ;  /* 0x0000001aff077219 */ /* 0x000fca0000011607 */
[----:B------:R-:W2:Y:S01]  /*7df0*/  LDC R29, c[0x0][0x648] ;  /* 0x00019200ff1d7b82 */ /* 0x000ea20000000800 */
[-C--:B---3--:R-:W-:Y:S02]  /*7e00*/  SHF.L.U32 R10, R11, R28.reuse, RZ ;  /* 0x0000001c0b0a7219 */ /* 0x088fe400000006ff */
[--C-:B------:R-:W-:Y:S02]  /*7e10*/  SHF.R.U64 R21, R16, R28, R7.reuse ;  /* 0x0000001c10157219 */ /* 0x100fe40000001207 */
[----:B------:R-:W-:Y:S02]  /*7e20*/  LOP3.LUT R27, RZ, R10, RZ, 0x33, !PT ;  /* 0x0000000aff1b7212 */ /* 0x000fe400078e33ff */
[-C--:B------:R-:W-:Y:S01]  /*7e30*/  SHF.R.U32.HI R11, RZ, R28.reuse, R7 ;  /* 0x0000001cff0b7219 */ /* 0x080fe20000011607 */
[----:B------:R-:W3:Y:S01]  /*7e40*/  LDC R32, c[0x0][0x638] ;  /* 0x00018e00ff207b82 */ /* 0x000ee20000000800 */
[----:B------:R-:W-:Y:S01]  /*7e50*/  SHF.L.U32 R26, R13, R28, RZ ;  /* 0x0000001c0d1a7219 */ /* 0x000fe200000006ff */
[----:B------:R-:W-:-:S06]  /*7e60*/  IMAD.MOV.U32 R10, RZ, RZ, R21 ;  /* 0x000000ffff0a7224 */ /* 0x000fcc00078e0015 */
[----:B------:R-:W0:Y:S01]  /*7e70*/  LDC R33, c[0x0][0x610] ;  /* 0x00018400ff217b82 */ /* 0x000e220000000800 */
[----:B----4-:R-:W-:Y:S05]  /*7e80*/  @!P0 BRA `(.L_x_170) ;  /* 0x0000000000288947 */ /* 0x010fea0003800000 */
[----:B------:R-:W4:Y:S02]  /*7e90*/  LDC R10, c[0x0][0x64c] ;  /* 0x00019300ff0a7b82 */ /* 0x000f240000000800 */
[----:B----4-:R-:W-:-:S05]  /*7ea0*/  IADD3 R7, P0, R21, R10, RZ ;  /* 0x0000000a15077210 */ /* 0x010fca0007f1e0ff */
[----:B------:R-:W-:-:S04]  /*7eb0*/  IMAD.X R17, RZ, RZ, R11, P0 ;  /* 0x000000ffff117224 */ /* 0x000fc800000e060b */
[----:B------:R-:W-:-:S04]  /*7ec0*/  IMAD.WIDE.U32 R10, R17, R30, RZ ;  /* 0x0000001e110a7225 */ /* 0x000fc800078e00ff */
[----:B0-----:R-:W-:-:S04]  /*7ed0*/  IMAD.WIDE.U32 R12, P0, R7, R31, R10 ;  /* 0x0000001f070c7225 */ /* 0x001fc8000780000a */
[----:B------:R-:W-:-:S04]  /*7ee0*/  IMAD.WIDE.U32 R10, R7, R30, RZ ;  /* 0x0000001e070a7225 */ /* 0x000fc800078e00ff */
[----:B------:R-:W-:Y:S01]  /*7ef0*/  IMAD.X R15, RZ, RZ, RZ, P0 ;  /* 0x000000ffff0f7224 */ /* 0x000fe200000e06ff */
[----:B------:R-:W-:Y:S01]  /*7f00*/  IADD3 RZ, P0, R11, R12, RZ ;  /* 0x0000000c0bff7210 */ /* 0x000fe20007f1e0ff */
[----:B------:R-:W-:-:S04]  /*7f10*/  IMAD.MOV.U32 R14, RZ, RZ, R13 ;  /* 0x000000ffff0e7224 */ /* 0x000fc800078e000d */
[----:B------:R-:W-:-:S08]  /*7f20*/  IMAD.WIDE.U32.X R10, R17, R31, R14, P0 ;  /* 0x0000001f110a7225 */ /* 0x000fd000000e040e */
.L_x_170:
[----:B--2---:R-:W-:Y:S01]  /*7f30*/  SHF.R.U64 R7, R10, R29, R11 ;  /* 0x0000001d0a077219 */ /* 0x004fe2000000120b */
[----:B0-----:R-:W-:Y:S01]  /*7f40*/  VIADD R11, R22, 0xffffffff ;  /* 0xffffffff160b7836 */ /* 0x001fe20000000000 */
[----:B------:R-:W-:Y:S01]  /*7f50*/  LOP3.LUT R28, R16, R27, RZ, 0xc0, !PT ;  /* 0x0000001b101c7212 */ /* 0x000fe200078ec0ff */
[----:B------:R-:W-:Y:S02]  /*7f60*/  IMAD.MOV R20, RZ, RZ, -R20 ;  /* 0x000000ffff147224 */ /* 0x000fe400078e0a14 */
[----:B------:R-:W-:Y:S01]  /*7f70*/  IMAD.MOV R10, RZ, RZ, -R7 ;  /* 0x000000ffff0a7224 */ /* 0x000fe200078e0a07 */
[----:B------:R-:W-:Y:S01]  /*7f80*/  LOP3.LUT R18, R18, R11, RZ, 0xc0, !PT ;  /* 0x0000000b12127212 */ /* 0x000fe200078ec0ff */
[----:B------:R-:W-:Y:S02]  /*7f90*/  IMAD R28, R26, R7, R28 ;  /* 0x000000071a1c7224 */ /* 0x000fe400078e021c */
[----:B-1----:R-:W-:Y:S02]  /*7fa0*/  @P2 IMAD R25, R23, R20, R24 ;  /* 0x0000001417192224 */ /* 0x002fe400078e0218 */
[----:B---3--:R-:W-:-:S02]  /*7fb0*/  IMAD R7, R10, R32, R21 ;  /* 0x000000200a077224 */ /* 0x008fc400078e0215 */
[----:B------:R-:W-:Y:S02]  /*7fc0*/  IMAD R28, R28, R33, R25 ;  /* 0x000000211c1c7224 */ /* 0x000fe400078e0219 */
[----:B------:R-:W-:Y:S02]  /*7fd0*/  IMAD R7, R7, R22, R18 ;  /* 0x0000001607077224 */ /* 0x000fe400078e0212 */
[----:B------:R-:W-:-:S03]  /*7fe0*/  IMAD.MOV.U32 R10, RZ, RZ, 0x1 ;  /* 0x00000001ff0a7424 */ /* 0x000fc600078e00ff */
[----:B------:R-:W-:Y:S02]  /*7ff0*/  SEL R11, R7, R28, !P2 ;  /* 0x0000001c070b7207 */ /* 0x000fe40005000000 */
[----:B------:R-:W-:Y:S01]  /*8000*/  SEL R28, R28, R7, !P2 ;  /* 0x000000071c1c7207 */ /* 0x000fe20005000000 */
[----:B------:R-:W-:-:S07]  /*8010*/  IMAD.MOV.U32 R7, RZ, RZ, R19 ;  /* 0x000000ffff077224 */ /* 0x000fce00078e0013 */
.L_x_168:
[----:B------:R-:W-:Y:S01]  /*8020*/  LOP3.LUT P0, RZ, R10, 0xff, RZ, 0xc0, !PT ;  /* 0x000000ff0aff7812 */ /* 0x000fe2000780c0ff */
[----:B------:R-:W-:-:S12]  /*8030*/  IMAD.MOV.U32 R10, RZ, RZ, R28 ;  /* 0x000000ffff0a7224 */ /* 0x000fd800078e001c */
[----:B------:R-:W-:Y:S05]  /*8040*/  @P0 BRA `(.L_x_171) ;  /* 0xffffff9000780947 */ /* 0x000fea000383ffff */
[----:B------:R-:W-:Y:S05]  /*8050*/  EXIT ;  /* 0x000000000000794d */ /* 0x000fea0003800000 */
.L_x_7:
[----:B0-----:R-:W-:Y:S01]  /*8060*/  ULDC.64 UR4, c[0x0][0x650] ;  /* 0x0001940000047ab9 */ /* 0x001fe20000000a00 */
        /* <DEDUP_REMOVED lines=25> */
.L_x_173:
[----:B------:R-:W0:Y:S01]  /*8200*/  LDC.64 R28, c[0x0][0x640] ;  /* 0x00019000ff1c7b82 */ /* 0x000e220000000a00 */
[-CC-:B------:R-:W-:Y:S01]  /*8210*/  SHF.R.U64 R21, R16, R6.reuse, R17.reuse ;  /* 0x0000000610157219 */ /* 0x180fe20000001211 */
[----:B------:R-:W-:Y:S01]  /*8220*/  IMAD.MOV.U32 R31, RZ, RZ, 0x1 ;  /* 0x00000001ff1f7424 */ /* 0x000fe200078e00ff */
[----:B------:R-:W-:Y:S02]  /*8230*/  SHF.R.U32.HI R5, RZ, R6, R17 ;  /* 0x00000006ff057219 */ /* 0x000fe40000011611 */
        /* <DEDUP_REMOVED lines=9> */
[----:B0-----:R-:W-:Y:S01]  /*82d0*/  ISETP.NE.U32.AND P0, PT, R28, RZ, PT ;  /* 0x000000ff1c00720c */ /* 0x001fe20003f05070 */
[----:B------:R-:W-:-:S03]  /*82e0*/  IMAD.MOV.U32 R11, RZ, RZ, -0x1 ;  /* 0xffffffffff0b7424 */ /* 0x000fc600078e00ff */
[----:B------:R-:W-:Y:S02]  /*82f0*/  ISETP.NE.AND.EX P0, PT, R29, RZ, PT, P0 ;  /* 0x000000ff1d00720c */ /* 0x000fe40003f05300 */
[----:B------:R-:W0:Y:S01]  /*8300*/  LDC R24, c[0x0][0x600] ;  /* 0x00018000ff187b82 */ /* 0x000e220000000800 */
[-CC-:B-1----:R-:W-:Y:S02]  /*8310*/  SHF.R.U64 R18, R10, R14.reuse, R5.reuse ;  /* 0x0000000e0a127219 */ /* 0x182fe40000001205 */
[----:B------:R-:W-:-:S05]  /*8320*/  SHF.R.U32.HI R5, RZ, R14, R5 ;  /* 0x0000000eff057219 */ /* 0x000fca0000011605 */
        /* <DEDUP_REMOVED lines=21> */
.L_x_174:
[----:B-1----:R-:W-:Y:S01]  /*8480*/  SHF.R.U64 R6, R10, R25, R11 ;  /* 0x000000190a067219 */ /* 0x002fe2000000120b */
[----:B0-----:R-:W-:Y:S01]  /*8490*/  VIADD R11, R24, 0xffffffff ;  /* 0xffffffff180b7836 */ /* 0x001fe20000000000 */
[----:B------:R-:W-:Y:S01]  /*84a0*/  SHF.L.U32 R9, R31, R26, RZ ;  /* 0x0000001a1f097219 */ /* 0x000fe200000006ff */
[----:B------:R-:W-:Y:S01]  /*84b0*/  @P2 IMAD R12, R13, R20, R8 ;  /* 0x000000140d0c2224 */ /* 0x000fe200078e0208 */
[----:B------:R-:W-:Y:S01]  /*84c0*/  LOP3.LUT R5, R22, R33, RZ, 0xc0, !PT ;  /* 0x0000002116057212 */ /* 0x000fe200078ec0ff */
[----:B------:R-:W-:Y:S01]  /*84d0*/  IMAD.MOV R10, RZ, RZ, -R6 ;  /* 0x000000ffff0a7224 */ /* 0x000fe200078e0a06 */
[----:B------:R-:W-:Y:S01]  /*84e0*/  LOP3.LUT R18, R18, R11, RZ, 0xc0, !PT ;  /* 0x0000000b12127212 */ /* 0x000fe200078ec0ff */
[----:B------:R-:W-:Y:S02]  /*84f0*/  IMAD.MOV.U32 R8, RZ, RZ, 0x1 ;  /* 0x00000001ff087424 */ /* 0x000fe400078e00ff */
[----:B------:R-:W-:Y:S02]  /*8500*/  IMAD R9, R9, R6, R5 ;  /* 0x0000000609097224 */ /* 0x000fe400078e0205 */
[----:B--2---:R-:W-:-:S02]  /*8510*/  IMAD R5, R10, R27, R23 ;  /* 0x0000001b0a057224 */ /* 0x004fc400078e0217 */
[----:B---3--:R-:W-:Y:S02]  /*8520*/  IMAD R6, R9, R30, R12 ;  /* 0x0000001e09067224 */ /* 0x008fe400078e020c */
[----:B------:R-:W-:Y:S01]  /*8530*/  IMAD R9, R5, R24, R18 ;  /* 0x0000001805097224 */ /* 0x000fe200078e0212 */
[----:B------:R-:W-:Y:S01]  /*8540*/  PRMT R5, R8, 0x7610, R5 ;  /* 0x0000761008057816 */ /* 0x000fe20000000005 */
[----:B------:R-:W-:-:S03]  /*8550*/  IMAD.MOV.U32 R16, RZ, RZ, R21 ;  /* 0x000000ffff107224 */ /* 0x000fc600078e0015 */
[----:B------:R-:W-:Y:S02]  /*8560*/  SEL R17, R9, R6, !P2 ;  /* 0x0000000609117207 */ /* 0x000fe40005000000 */
[----:B------:R-:W-:-:S07]  /*8570*/  SEL R6, R6, R9, !P2 ;  /* 0x0000000906067207 */ /* 0x000fce0005000000 */
.L_x_172:
[----:B------:R-:W-:-:S08]  /*8580*/  NOP ;  /* 0x0000000000007918 */ /* 0x000fd00000000000 */
[----:B------:R-:W0:-:S00]  /*8590*/  USETMAXREG.DEALLOC.CTAPOOL 0x28 ;  /* 0x00000028000079c8 */ /* 0x000e0000080e0500 */
[----:B0-----:R-:W-:-:S13]  /*85a0*/  ISETP.NE.AND P0, PT, R7, RZ, PT ;  /* 0x000000ff0700720c */ /* 0x001fda0003f05270 */
[----:B------:R-:W-:Y:S05]  /*85b0*/  @P0 EXIT ;  /* 0x000000000000094d */ /* 0x000fea0003800000 */
[----:B------:R-:W-:Y:S01]  /*85c0*/  LOP3.LUT P0, RZ, R5, 0xff, RZ, 0xc0, !PT ;  /* 0x000000ff05ff7812 */ /* 0x000fe2000780c0ff */
[----:B------:R-:W-:Y:S02]  /*85d0*/  IMAD.MOV.U32 R11, RZ, RZ, 0x1 ;  /* 0x00000001ff0b7424 */ /* 0x000fe400078e00ff */
[----:B------:R-:W-:-:S10]  /*85e0*/  IMAD.MOV.U32 R15, RZ, RZ, RZ ;  /* 0x000000ffff0f7224 */ /* 0x000fd400078e00ff */
[----:B------:R-:W-:Y:S05]  /*85f0*/  @!P0 BRA `(.L_x_175) ;  /* 0x0000000c00788947 */ /* 0x000fea0003800000 */
[----:B------:R-:W0:Y:S01]  /*8600*/  LDC R5, c[0x0][0x28c] ;  /* 0x0000a300ff057b82 */ /* 0x000e220000000800 */
[----:B------:R-:W-:Y:S01]  /*8610*/  UMOV UR14, 0x1 ;  /* 0x00000001000e7882 */ /* 0x000fe20000000000 */
[----:B------:R-:W-:Y:S01]  /*8620*/  ULDC UR9, c[0x0][0xc] ;  /* 0x0000030000097ab9 */ /* 0x000fe20000000800 */
[----:B------:R-:W-:Y:S01]  /*8630*/  ULDC UR12, c[0x0][0x10] ;  /* 0x00000400000c7ab9 */ /* 0x000fe20000000800 */
[----:B------:R-:W-:Y:S01]  /*8640*/  ULDC UR5, c[0x0][0x658] ;  /* 0x0001960000057ab9 */ /* 0x000fe20000000800 */
[----:B------:R-:W-:Y:S01]  /*8650*/  UMOV UR7, 0xffffffff ;  /* 0xffffffff00077882 */ /* 0x000fe20000000000 */
[----:B------:R-:W-:Y:S01]  /*8660*/  BSSY B0, `(.L_x_175) ;  /* 0x00000d7000007945 */ /* 0x000fe20003800000 */
[----:B------:R-:W-:Y:S01]  /*8670*/  USHF.L.U32 UR7, UR7, UR5, URZ ;  /* 0x0000000507077299 */ /* 0x000fe2000800063f */
[----:B------:R-:W1:Y:S01]  /*8680*/  S2UR UR8, SR_CgaCtaId ;  /* 0x00000000000879c3 */ /* 0x000e620000008800 */
[----:B------:R-:W-:Y:S01]  /*8690*/  USHF.L.U32 UR5, UR14, UR5, URZ ;  /* 0x000000050e057299 */ /* 0x000fe2000800063f */
[----:B------:R-:W-:Y:S01]  /*86a0*/  IMAD.MOV.U32 R13, RZ, RZ, 0x1 ;  /* 0x00000001ff0d7424 */ /* 0x000fe200078e00ff */
[----:B------:R-:W-:Y:S01]  /*86b0*/  LOP3.LUT R14, R4, 0x2, RZ, 0xfc, !PT ;  /* 0x00000002040e7812 */ /* 0x000fe200078efcff */
[----:B------:R-:W-:Y:S01]  /*86c0*/  IMAD.MOV.U32 R11, RZ, RZ, 0x1 ;  /* 0x00000001ff0b7424 */ /* 0x000fe200078e00ff */
[----:B------:R-:W-:Y:S01]  /*86d0*/  ULDC UR4, c[0x0][0x600] ;  /* 0x0001800000047ab9 */ /* 0x000fe20000000800 */
[----:B------:R-:W-:Y:S01]  /*86e0*/  IMAD.MOV.U32 R15, RZ, RZ, RZ ;  /* 0x000000ffff0f7224 */ /* 0x000fe200078e00ff */
[----:B------:R-:W-:Y:S01]  /*86f0*/  UMOV UR15, 0x5 ;  /* 0x00000005000f7882 */ /* 0x000fe20000000000 */
[----:B------:R-:W-:-:S02]  /*8700*/  UIADD3 UR4, UR4, -0x1, URZ ;  /* 0xffffffff04047890 */ /* 0x000fc4000fffe03f */
[----:B------:R-:W-:Y:S01]  /*8710*/  ULOP3.LUT UR7, URZ, UR7, URZ, 0x33, !UPT ;  /* 0x000000073f077292 */ /* 0x000fe2000f8e333f */
[----:B------:R-:W-:Y:S01]  /*8720*/  ULDC.64 UR30, c[0x0][0x198] ;  /* 0x00006600001e7ab9 */ /* 0x000fe20000000a00 */
[----:B0-----:R-:W-:-:S05]  /*8730*/  VIADD R5, R5, 0x7f ;  /* 0x0000007f05057836 */ /* 0x001fca0000000000 */
[----:B------:R-:W-:Y:S01]  /*8740*/  SHF.R.S32.HI R8, RZ, 0x1f, R5 ;  /* 0x0000001fff087819 */ /* 0x000fe20000011405 */
[----:B-1----:R-:W-:-:S03]  /*8750*/  ULOP3.LUT UR10, UR8, 0x1, URZ, 0xc0, !UPT ;  /* 0x00000001080a7892 */ /* 0x002fc6000f8ec03f */
[----:B------:R-:W-:Y:S01]  /*8760*/  LEA.HI R8, R8, R5, RZ, 0x7 ;  /* 0x0000000508087211 */ /* 0x000fe200078f38ff */
[----:B------:R-:W-:Y:S02]  /*8770*/  USHF.R.U32.HI UR28, URZ, 0x1, UR8 ;  /* 0x000000013f1c7899 */ /* 0x000fe40008011608 */
[----:B------:R-:W-:Y:S01]  /*8780*/  USHF.L.U32 UR6, UR8, 0x6, URZ ;  /* 0x0000000608067899 */ /* 0x000fe2000800063f */
[----:B------:R-:W-:Y:S01]  /*8790*/  SHF.R.S32.HI R10, RZ, 0x7, R8 ;  /* 0x00000007ff0a7819 */ /* 0x000fe20000011408 */
[----:B------:R-:W-:Y:S02]  /*87a0*/  USHF.L.U32 UR27, UR8, 0xd, URZ ;  /* 0x0000000d081b7899 */ /* 0x000fe4000800063f */
[----:B------:R-:W-:Y:S02]  /*87b0*/  ULOP3.LUT UR8, UR8, 0xfffffffe, URZ, 0xc0, !UPT ;  /* 0xfffffffe08087892 */ /* 0x000fe4000f8ec03f */
[----:B------:R-:W-:Y:S01]  /*87c0*/  UISETP.GT.U32.AND UP0, UPT, UR10, 0xffff, UPT ;  /* 0x0000ffff0a00788c */ /* 0x000fe2000bf04070 */
[----:B------:R-:W-:Y:S01]  /*87d0*/  VIADD R5, R10, 0x1 ;  /* 0x000000010a057836 */ /* 0x000fe20000000000 */
[----:B------:R-:W-:-:S02]  /*87e0*/  USHF.L.U32 UR13, UR14, UR8, URZ ;  /* 0x000000080e0d7299 */ /* 0x000fc4000800063f */
[----:B------:R-:W-:Y:S02]  /*87f0*/  ULOP3.LUT UR11, UR8, 0x1, URZ, 0xfc, !UPT ;  /* 0x00000001080b7892 */ /* 0x000fe4000f8efc3f */
[----:B------:R-:W-:Y:S02]  /*8800*/  UIMAD.WIDE.U32 UR8, UR9, UR12, URZ ;  /* 0x0000000c090872a5 */ /* 0x000fe4000f8e003f */
[----:B------:R-:W-:Y:S01]  /*8810*/  USEL UR10, UR10, 0xffff, !UP0 ;  /* 0x0000ffff0a0a7887 */ /* 0x000fe2000c000000 */
[----:B------:R-:W-:Y:S01]  /*8820*/  ULDC UR12, c[0x0][0x14] ;  /* 0x00000500000c7ab9 */ /* 0x000fe20000000800 */
[----:B------:R-:W-:Y:S02]  /*8830*/  USHF.L.U32 UR11, UR14, UR11, URZ ;  /* 0x0000000b0e0b7299 */ /* 0x000fe4000800063f */
[----:B------:R-:W-:Y:S02]  /*8840*/  UIMAD.WIDE.U32 UR24, UR8, UR12, URZ ;  /* 0x0000000c081872a5 */ /* 0x000fe4000f8e003f */
[----:B------:R-:W-:-:S02]  /*8850*/  UIMAD UR14, UR9, UR12, URZ ;  /* 0x0000000c090e72a4 */ /* 0x000fc4000f8e023f */
[----:B------:R-:W-:Y:S02]  /*8860*/  ULOP3.LUT UR10, UR10, 0xffff, URZ, 0xc0, !UPT ;  /* 0x0000ffff0a0a7892 */ /* 0x000fe4000f8ec03f */
[----:B------:R-:W-:Y:S02]  /*8870*/  ULOP3.LUT UR6, UR6, 0x40, URZ, 0xc0, !UPT ;  /* 0x0000004006067892 */ /* 0x000fe4000f8ec03f */
[----:B------:R-:W-:Y:S02]  /*8880*/  ULOP3.LUT UR13, UR13, UR11, URZ, 0xfc, !UPT ;  /* 0x0000000b0d0d7292 */ /* 0x000fe4000f8efc3f */
[----:B------:R-:W-:Y:S02]  /*8890*/  UIADD3 UR14, UR25, UR14, URZ ;  /* 0x0000000e190e7290 */ /* 0x000fe4000fffe03f */
[----:B------:R-:W-:-:S12]  /*88a0*/  USHF.L.U32 UR15, UR15, UR10, URZ ;  /* 0x0000000a0f0f7299 */ /* 0x000fd8000800063f */
.L_x_186:
[----:B------:R-:W-:-:S03]  /*88b0*/  UMOV UR8, 0xffffffff ;  /* 0xffffffff00087882 */ /* 0x000fc60000000000 */
[----:B------:R-:W-:Y:S05]  /*88c0*/  BRA.DIV UR8, `(.L_x_176) ;  /* 0x0000001208207947 */ /* 0x000fea000b800000 */
[----:B------:R-:W-:-:S13]  /*88d0*/  ELECT P0, URZ, PT ;  /* 0x00000000003f782f */ /* 0x000fda0003800000 */
.L_x_200:
[----:B------:R-:W0:Y:S01]  /*88e0*/  LDC R7, c[0x0][0x28c] ;  /* 0x0000a300ff077b82 */ /* 0x000e220000000800 */
[----:B------:R-:W-:Y:S01]  /*88f0*/  BSSY B1, `(.L_x_177) ;  /* 0x000003b000017945 */ /* 0x000fe20003800000 */
[----:B0-----:R-:W-:-:S13]  /*8900*/  ISETP.LT.OR P0, PT, R7, 0x1, !P0 ;  /* 0x000000010700780c */ /* 0x001fda0004701670 */
[----:B------:R-:W-:Y:S05]  /*8910*/  @P0 BRA `(.L_x_178) ;  /* 0x0000000000e00947 */ /* 0x000fea0003800000 */
[----:B------:R-:W-:Y:S01]  /*8920*/  LEA R9, R6, UR28, 0x1 ;  /* 0x0000001c06097c11 */ /* 0x000fe2000f8e08ff */
[----:B------:R-:W-:Y:S01]  /*8930*/  IMAD.MOV.U32 R21, RZ, RZ, RZ ;  /* 0x000000ffff157224 */ /* 0x000fe200078e00ff */
[----:B------:R-:W-:Y:S01]  /*8940*/  LEA R17, R17, UR6, 0x7 ;  /* 0x0000000611117c11 */ /* 0x000fe2000f8e38ff */
[----:B------:R-:W-:Y:S02]  /*8950*/  IMAD.MOV.U32 R6, RZ, RZ, R5 ;  /* 0x000000ffff067224 */ /* 0x000fe400078e0005 */
[----:B------:R-:W-:Y:S02]  /*8960*/  IMAD.MOV.U32 R7, RZ, RZ, R11 ;  /* 0x000000ffff077224 */ /* 0x000fe400078e000b */
[----:B------:R-:W-:Y:S02]  /*8970*/  IMAD.MOV.U32 R8, RZ, RZ, R15 ;  /* 0x000000ffff087224 */ /* 0x000fe400078e000f */
[----:B------:R-:W-:-:S07]  /*8980*/  IMAD.SHL.U32 R18, R9, 0x40, RZ ;  /* 0x0000004009127824 */ /* 0x000fce00078e00ff */
.L_x_181:
[----:B------:R-:W0:Y:S01]  /*8990*/  S2R R12, SR_CgaCtaId ;  /* 0x00000000000c7919 */ /* 0x000e220000008800 */
[----:B------:R-:W-:Y:S02]  /*89a0*/  MOV R9, 0x400 ;  /* 0x0000040000097802 */ /* 0x000fe40000000f00 */
[----:B------:R-:W-:Y:S02]  /*89b0*/  LOP3.LUT P1, RZ, R0, 0x7f, RZ, 0xc0, !PT ;  /* 0x0000007f00ff7812 */ /* 0x000fe4000782c0ff */
[----:B0-----:R-:W-:Y:S02]  /*89c0*/  LEA R19, R12, R9, 0x18 ;  /* 0x000000090c137211 */ /* 0x001fe400078ec0ff */
[----:B------:R-:W-:-:S09]  /*89d0*/  SHF.L.U32 R9, R7, 0x1f, RZ ;  /* 0x0000001f07097819 */ /* 0x000fd200000006ff */
[----:B------:R-:W0:Y:S01]  /*89e0*/  @!P1 LDC R12, c[0x0][0x500] ;  /* 0x00014000ff0c9b82 */ /* 0x000e220000000800 */
[----:B------:R-:W-:-:S04]  /*89f0*/  IMAD R20, R8, 0x8, R19 ;  /* 0x0000000808147824 */ /* 0x000fc800078e0213 */
[----:B------:R-:W1:Y:S02]  /*8a00*/  SYNCS.PHASECHK.TRANS64.TRYWAIT P0, [R20+URZ+0x38], R9 ;  /* 0x00003809140075a7 */ /* 0x000e64000800017f */
[----:B-1----:R-:W-:Y:S05]  /*8a10*/  @!P0 BRA `(.L_x_179) ;  /* 0x0000000c00ec8947 */ /* 0x002fea0003800000 */
.L_x_201:
[----:B-1----:R-:W-:Y:S01]  /*8a20*/  PRMT R9, R14, 0x9910, RZ ;  /* 0x000099100e097816 */ /* 0x002fe200000000ff */
[----:B0-----:R0:W-:Y:S03]  /*8a30*/  @!P1 SYNCS.ARRIVE.TRANS64 RZ, [R20+URZ], R12 ;  /* 0x0000000c14ff99a7 */ /* 0x0011e6000800003f */
[----:B------:R-:W-:-:S13]  /*8a40*/  ISETP.NE.AND P0, PT, R9, 0x2, PT ;  /* 0x000000020900780c */ /* 0x000fda0003f05270 */
[----:B0-----:R-:W-:Y:S05]  /*8a50*/  @P0 BRA `(.L_x_180) ;  /* 0x0000000000040947 */ /* 0x001fea0003800000 */
[----:B------:R-:W-:Y:S01]  /*8a60*/  BPT.TRAP 0x1 ;  /* 0x000000040000795c */ /* 0x000fe20000300000 */
.L_x_180:
[----:B------:R-:W-:Y:S01]  /*8a70*/  R2UR UR8, R8 ;  /* 0x00000000080872ca */ /* 0x000fe200000e0000 */
[----:B------:R-:W-:Y:S01]  /*8a80*/  VIADD R6, R6, 0xffffffff ;  /* 0xffffffff06067836 */ /* 0x000fe20000000000 */
[----:B------:R-:W-:Y:S01]  /*8a90*/  R2UR UR22, R19 ;  /* 0x00000000131672ca */ /* 0x000fe200000e0000 */
[----:B------:R-:W-:Y:S01]  /*8aa0*/  UIADD3 UR16, UP0, UR30, 0xf0, URZ ;  /* 0x000000f01e107890 */ /* 0x000fe2000ff1e03f */
[----:B------:R-:W-:Y:S01]  /*8ab0*/  R2UR UR23, R18 ;  /* 0x00000000121772ca */ /* 0x000fe200000e0000 */
[----:B------:R-:W-:Y:S01]  /*8ac0*/  UIADD3 UR32, UP1, UR30, 0x1f0, URZ ;  /* 0x000001f01e207890 */ /* 0x000fe2000ff3e03f */
[----:B------:R-:W-:Y:S01]  /*8ad0*/  R2UR UR9, R20 ;  /* 0x00000000140972ca */ /* 0x000fe200000e0000 */
[----:B------:R-:W-:Y:S01]  /*8ae0*/  UIADD3.X UR17, URZ, UR31, URZ, UP0, !UPT ;  /* 0x0000001f3f117290 */ /* 0x000fe200087fe43f */
[----:B------:R-:W-:Y:S01]  /*8af0*/  R2UR UR10, R21 ;  /* 0x00000000150a72ca */ /* 0x000fe200000e0000 */
[----:B------:R-:W-:Y:S01]  /*8b00*/  UPRMT UR20, URZ, 0x5410, UR15 ;  /* 0x000054103f147896 */ /* 0x000fe2000800000f */
[----:B------:R-:W-:Y:S01]  /*8b10*/  R2UR UR12, R16 ;  /* 0x00000000100c72ca */ /* 0x000fe200000e0000 */
[----:B------:R-:W-:Y:S01]  /*8b20*/  VIADD R8, R8, 0x1 ;  /* 0x0000000108087836 */ /* 0x000fe20000000000 */
[----:B------:R-:W-:Y:S01]  /*8b30*/  R2UR UR26, R17 ;  /* 0x00000000111a72ca */ /* 0x000fe200000e0000 */
[----:B------:R-:W-:Y:S01]  /*8b40*/  USHF.L.U32 UR8, UR8, 0xe, URZ ;  /* 0x0000000e08087899 */ /* 0x000fe2000800063f */
[----:B------:R-:W-:Y:S01]  /*8b50*/  ISETP.GT.AND P1, PT, R6, 0x1, PT ;  /* 0x000000010600780c */ /* 0x000fe20003f24270 */
[----:B------:R-:W-:Y:S01]  /*8b60*/  UPRMT UR29, URZ, 0x5410, UR13 ;  /* 0x000054103f1d7896 */ /* 0x000fe2000800000d */
[C---:B------:R-:W-:Y:S01]  /*8b70*/  ISETP.NE.AND P0, PT, R8.reuse, 0x7, PT ;  /* 0x000000070800780c */ /* 0x040fe20003f05270 */
[----:B------:R-:W-:Y:S01]  /*8b80*/  ULEA UR11, UR28, UR8, 0xd ;  /* 0x000000081c0b7291 */ /* 0x000fe2000f8e683f */
[----:B------:R-:W-:Y:S01]  /*8b90*/  VIADD R21, R21, 0x80 ;  /* 0x0000008015157836 */ /* 0x000fe20000000000 */
[----:B------:R-:W-:Y:S01]  /*8ba0*/  ULOP3.LUT UR8, UR8, 0x2000, UR27, 0xf8, !UPT ;  /* 0x0000200008087892 */ /* 0x000fe2000f8ef81b */
[----:B------:R-:W-:Y:S01]  /*8bb0*/  SEL R12, RZ, 0x1, P0 ;  /* 0x00000001ff0c7807 */ /* 0x000fe20000000000 */
[----:B------:R-:W-:Y:S01]  /*8bc0*/  UIADD3 UR21, UR22, 0x180, UR11 ;  /* 0x0000018016157890 */ /* 0x000fe2000fffe00b */
[----:B------:R-:W-:Y:S01]  /*8bd0*/  SEL R8, R8, RZ, P0 ;  /* 0x000000ff08087207 */ /* 0x000fe20000000000 */
[----:B------:R-:W-:Y:S01]  /*8be0*/  UIADD3 UR22, UR22, 0x1c180, UR8 ;  /* 0x0001c18016167890 */ /* 0x000fe2000fffe008 */
[----:B------:R-:W-:Y:S01]  /*8bf0*/  LOP3.LUT R7, R7, R12, RZ, 0x3c, !PT ;  /* 0x0000000c07077212 */ /* 0x000fe200078e3cff */
[----:B------:R-:W-:Y:S01]  /*8c00*/  UIADD3.X UR33, URZ, UR31, URZ, UP1, !UPT ;  /* 0x0000001f3f217290 */ /* 0x000fe20008ffe43f */
[----:B------:R-:W-:Y:S01]  /*8c10*/  UMOV UR18, 0x0 ;  /* 0x0000000000127882 */ /* 0x000fe20000000000 */
[----:B------:R-:W-:Y:S01]  /*8c20*/  UMOV UR19, 0x10000000 ;  /* 0x1000000000137882 */ /* 0x000fe20000000000 */
[----:B------:R-:W-:Y:S01]  /*8c30*/  UMOV UR11, UR23 ;  /* 0x00000017000b7c82 */ /* 0x000fe20008000000 */
[----:B------:R-:W-:-:S02]  /*8c40*/  UMOV UR8, UR21 ;  /* 0x0000001500087c82 */ /* 0x000fc40008000000 */
[----:B------:R0:W-:Y:S02]  /*8c50*/  UTMALDG.3D.MULTICAST [UR8], [UR16], UR20, desc[UR18] ;  /* 0x00001208100073b4 */ /* 0x0001e40008011814 */
[----:B0-----:R-:W-:Y:S01]  /*8c60*/  UMOV UR8, UR22 ;  /* 0x0000001600087c82 */ /* 0x001fe20008000000 */
[----:B------:R-:W-:Y:S02]  /*8c70*/  UMOV UR11, UR26 ;  /* 0x0000001a000b7c82 */ /* 0x000fe40008000000 */
[----:B------:R0:W-:Y:S02]  /*8c80*/  UTMALDG.3D.MULTICAST [UR8], [UR32], UR29, desc[UR18] ;  /* 0x00001208200073b4 */ /* 0x0001e4000801181d */
[----:B0-----:R-:W-:Y:S05]  /*8c90*/  @P1 BRA `(.L_x_181) ;  /* 0xfffffffc003c1947 */ /* 0x001fea000383ffff */
.L_x_178:
[----:B------:R-:W-:Y:S05]  /*8ca0*/  BSYNC B1 ;  /* 0x0000000000017941 */ /* 0x000fea0003800000 */
.L_x_177:
[----:B------:R-:W-:Y:S01]  /*8cb0*/  LOP3.LUT P1, RZ, R13, 0xff, RZ, 0xc0, !PT ;  /* 0x000000ff0dff7812 */ /* 0x000fe2000782c0ff */
[C---:B------:R-:W-:Y:S01]  /*8cc0*/  IMAD.IADD R15, R10.reuse, 0x1, R15 ;  /* 0x000000010a0f7824 */ /* 0x040fe200078e020f */
[----:B------:R-:W-:Y:S01]  /*8cd0*/  ULDC.64 UR8, c[0x0][0x650] ;  /* 0x0001940000087ab9 */ /* 0x000fe20000000a00 */
[C---:B------:R-:W-:Y:S01]  /*8ce0*/  ISETP.GE.U32.AND P3, PT, R10.reuse, 0x7, PT ;  /* 0x000000070a00780c */ /* 0x040fe20003f66070 */
[----:B------:R-:W-:Y:S01]  /*8cf0*/  BSSY B1, `(.L_x_182) ;  /* 0x000006b000017945 */ /* 0x000fe20003800000 */
[C---:B------:R-:W-:Y:S01]  /*8d00*/  IMAD.WIDE.U32 R6, R15.reuse, 0x24924925, RZ ;  /* 0x249249250f067825 */ /* 0x040fe200078e00ff */
[----:B------:R-:W-:Y:S02]  /*8d10*/  ISETP.GT.U32.AND P0, PT, R15, 0x6, PT ;  /* 0x000000060f00780c */ /* 0x000fe40003f04070 */
[----:B------:R-:W-:Y:S01]  /*8d20*/  PRMT R13, RZ, 0x7610, R13 ;  /* 0x00007610ff0d7816 */ /* 0x000fe2000000000d */
[----:B------:R-:W-:Y:S01]  /*8d30*/  IMAD.MOV.U32 R17, RZ, RZ, -0x1 ;  /* 0xffffffffff117424 */ /* 0x000fe200078e00ff */
[----:B------:R-:W-:Y:S01]  /*8d40*/  ISETP.LT.U32.AND P0, PT, R10, 0x7, P0 ;  /* 0x000000070a00780c */ /* 0x000fe20000701070 */
[----:B------:R-:W-:-:S02]  /*8d50*/  IMAD.MOV.U32 R16, RZ, RZ, -0x1 ;  /* 0xffffffffff107424 */ /* 0x000fc400078e00ff */
[----:B------:R-:W0:Y:S01]  /*8d60*/  @P1 S2R R9, SR_CgaCtaId ;  /* 0x0000000000091919 */ /* 0x000e220000008800 */
[----:B------:R-:W-:Y:S02]  /*8d70*/  SEL R6, RZ, 0x1, !P0 ;  /* 0x00000001ff067807 */ /* 0x000fe40004000000 */
[----:B------:R-:W-:Y:S02]  /*8d80*/  IADD3 R2, P0, R2, UR24, RZ ;  /* 0x0000001802027c10 */ /* 0x000fe4000ff1e0ff */
[----:B------:R-:W-:Y:S02]  /*8d90*/  @P1 MOV R8, 0x400 ;  /* 0x0000040000081802 */ /* 0x000fe40000000f00 */
[----:B------:R-:W-:Y:S02]  /*8da0*/  IADD3.X R3, R3, UR14, RZ, P0, !PT ;  /* 0x0000000e03037c10 */ /* 0x000fe400087fe4ff */
[----:B------:R-:W-:Y:S02]  /*8db0*/  ISETP.GE.U32.AND P0, PT, R2, UR8, PT ;  /* 0x0000000802007c0c */ /* 0x000fe4000bf06070 */
[----:B------:R-:W-:-:S02]  /*8dc0*/  LOP3.LUT R11, R11, R6, RZ, 0x3c, !PT ;  /* 0x000000060b0b7212 */ /* 0x000fc400078e3cff */
[----:B------:R-:W-:Y:S02]  /*8dd0*/  ISETP.GE.U32.AND.EX P0, PT, R3, UR9, PT, P0 ;  /* 0x0000000903007c0c */ /* 0x000fe4000bf06100 */
[----:B0-----:R-:W-:Y:S01]  /*8de0*/  @P1 LEA R8, R9, R8, 0x18 ;  /* 0x0000000809081211 */ /* 0x001fe200078ec0ff */
[----:B------:R-:W-:-:S03]  /*8df0*/  IMAD.IADD R9, R15, 0x1, -R7 ;  /* 0x000000010f097824 */ /* 0x000fc600078e0a07 */
[----:B------:R0:W-:Y:S02]  /*8e00*/  @P1 SYNCS.ARRIVE.TRANS64.A1T0 RZ, [R8+URZ+0x88], RZ ;  /* 0x000088ff08ff19a7 */ /* 0x0001e4000810003f */
[----:B------:R-:W-:Y:S02]  /*8e10*/  LEA.HI R9, R9, R7, RZ, 0x1f ;  /* 0x0000000709097211 */ /* 0x000fe400078ff8ff */
[----:B------:R-:W-:Y:S02]  /*8e20*/  PRMT R7, RZ, 0x7610, R7 ;  /* 0x00007610ff077816 */ /* 0x000fe40000000007 */
[----:B------:R-:W-:-:S04]  /*8e30*/  SHF.R.U32.HI R6, RZ, 0x2, R9 ;  /* 0x00000002ff067819 */ /* 0x000fc80000011609 */
[----:B------:R-:W-:Y:S01]  /*8e40*/  @P3 LOP3.LUT R11, R11, 0x1, R6, 0x78, !PT ;  /* 0x000000010b0b3812 */ /* 0x000fe200078e7806 */
[----:B------:R-:W-:Y:S02]  /*8e50*/  IMAD R15, R6, -0x7, R15 ;  /* 0xfffffff9060f7824 */ /* 0x000fe400078e020f */
[----:B------:R-:W-:Y:S01]  /*8e60*/  IMAD.MOV.U32 R6, RZ, RZ, -0x1 ;  /* 0xffffffffff067424 */ /* 0x000fe200078e00ff */
[----:B0-----:R-:W-:Y:S06]  /*8e70*/  @P0 BRA `(.L_x_183) ;  /* 0x0000000400480947 */ /* 0x001fec0003800000 */
[----:B------:R-:W0:Y:S01]  /*8e80*/  S2R R17, SR_CTAID.X ;  /* 0x0000000000117919 */ /* 0x000e220000002500 */
[----:B------:R-:W-:Y:S01]  /*8e90*/  ULDC.64 UR8, c[0x0][0x628] ;  /* 0x00018a0000087ab9 */ /* 0x000fe20000000a00 */
[----:B------:R-:W1:Y:S01]  /*8ea0*/  LDC R18, c[0x0][0x144] ;  /* 0x00005100ff127b82 */ /* 0x000e620000000800 */
[----:B------:R-:W-:Y:S01]  /*8eb0*/  ISETP.NE.U32.AND P0, PT, RZ, UR8, PT ;  /* 0x00000008ff007c0c */ /* 0x000fe2000bf05070 */
[----:B------:R-:W2:Y:S01]  /*8ec0*/  S2R R12, SR_CTAID.Y ;  /* 0x00000000000c7919 */ /* 0x000ea20000002600 */
[----:B------:R-:W-:Y:S01]  /*8ed0*/  ULDC UR10, c[0x0][0x150] ;  /* 0x00005400000a7ab9 */ /* 0x000fe20000000800 */
[----:B------:R-:W-:Y:S01]  /*8ee0*/  ULDC UR11, c[0x0][0x630] ;  /* 0x00018c00000b7ab9 */ /* 0x000fe20000000800 */
[----:B------:R-:W-:Y:S01]  /*8ef0*/  ISETP.NE.AND.EX P0, PT, RZ, UR9, PT, P0 ;  /* 0x00000009ff007c0c */ /* 0x000fe2000bf05300 */
[----:B------:R-:W-:Y:S01]  /*8f00*/  IMAD.MOV.U32 R6, RZ, RZ, R2 ;  /* 0x000000ffff067224 */ /* 0x000fe200078e0002 */
[----:B0-----:R-:W-:-:S05]  /*8f10*/  I2FP.F32.U32 R7, R17 ;  /* 0x0000001100077245 */ /* 0x001fca0000201000 */
[----:B------:R-:W-:Y:S01]  /*8f20*/  FMUL R20, R7, UR10 ;  /* 0x0000000a07147c20 */ /* 0x000fe20008400000 */
[----:B------:R-:W-:-:S05]  /*8f30*/  IMAD.MOV.U32 R7, RZ, RZ, R3 ;  /* 0x000000ffff077224 */ /* 0x000fca00078e0003 */
[----:B--2---:R-:W-:Y:S05]  /*8f40*/  @!P0 BRA `(.L_x_184) ;  /* 0x0000000000288947 */ /* 0x004fea0003800000 */
[----:B------:R-:W-:Y:S02]  /*8f50*/  ULDC UR10, c[0x0][0x634] ;  /* 0x00018d00000a7ab9 */ /* 0x000fe40000000800 */
[----:B------:R-:W-:-:S05]  /*8f60*/  IADD3 R7, P0, R2, UR10, RZ ;  /* 0x0000000a02077c10 */ /* 0x000fca000ff1e0ff */
[----:B------:R-:W-:-:S04]  /*8f70*/  IMAD.X R19, RZ, RZ, R3, P0 ;  /* 0x000000ffff137224 */ /* 0x000fc800000e0603 */
[----:B------:R-:W-:-:S04]  /*8f80*/  IMAD.WIDE.U32 R8, R19, UR8, RZ ;  /* 0x0000000813087c25 */ /* 0x000fc8000f8e00ff */
[----:B------:R-:W-:-:S04]  /*8f90*/  IMAD.WIDE.U32 R8, P0, R7, UR9, R8 ;  /* 0x0000000907087c25 */ /* 0x000fc8000f800008 */
[----:B------:R-:W-:-:S04]  /*8fa0*/  IMAD.WIDE.U32 R6, R7, UR8, RZ ;  /* 0x0000000807067c25 */ /* 0x000fc8000f8e00ff */
[----:B------:R-:W-:Y:S01]  /*8fb0*/  IMAD.MOV.U32 R6, RZ, RZ, R9 ;  /* 0x000000ffff067224 */ /* 0x000fe200078e0009 */
[----:B------:R-:W-:Y:S01]  /*8fc0*/  IADD3 RZ, P1, R7, R8, RZ ;  /* 0x0000000807ff7210 */ /* 0x000fe20007f3e0ff */
[----:B------:R-:W-:-:S04]  /*8fd0*/  IMAD.X R7, RZ, RZ, RZ, P0 ;  /* 0x000000ffff077224 */ /* 0x000fc800000e06ff */
[----:B------:R-:W-:-:S08]  /*8fe0*/  IMAD.WIDE.U32.X R6, R19, UR9, R6, P1 ;  /* 0x0000000913067c25 */ /* 0x000fd000088e0406 */
.L_x_184:
[--C-:B------:R-:W-:Y:S01]  /*8ff0*/  SHF.R.U64 R16, R6, UR11, R7.reuse ;  /* 0x0000000b06107c19 */ /* 0x100fe20008001207 */
[----:B------:R-:W0:Y:S01]  /*9000*/  F2I.U32.TRUNC.NTZ R20, R20 ;  /* 0x0000001400147305 */ /* 0x000e22000020f000 */
[----:B------:R-:W-:Y:S01]  /*9010*/  SHF.R.U32.HI R6, RZ, UR11, R7 ;  /* 0x0000000bff067c19 */ /* 0x000fe20008011607 */
[----:B------:R-:W-:Y:S01]  /*9020*/  ULDC.64 UR8, c[0x0][0x620] ;  /* 0x0001880000087ab9 */ /* 0x000fe20000000a00 */
[----:B------:R-:W-:Y:S01]  /*9030*/  IADD3 R9, P0, RZ, -R16, RZ ;  /* 0x80000010ff097210 */ /* 0x000fe20007f1e0ff */
[----:B------:R-:W-:Y:S01]  /*9040*/  ULDC.64 UR10, c[0x0][0x640] ;  /* 0x00019000000a7ab9 */ /* 0x000fe20000000a00 */
[----:B------:R-:W2:Y:S03]  /*9050*/  LDC R21, c[0x0][0x148] ;  /* 0x00005200ff157b82 */ /* 0x000ea60000000800 */
[----:B------:R-:W-:Y:S01]  /*9060*/  IMAD.X R6, RZ, RZ, ~R6, P0 ;  /* 0x000000ffff067224 */ /* 0x000fe200000e0e06 */
[----:B------:R-:W-:-:S03]  /*9070*/  ISETP.NE.U32.AND P0, PT, RZ, UR10, PT ;  /* 0x0000000aff007c0c */ /* 0x000fc6000bf05070 */
[----:B------:R-:W-:Y:S01]  /*9080*/  IMAD R8, R6, UR8, RZ ;  /* 0x0000000806087c24 */ /* 0x000fe2000f8e02ff */
[----:B------:R-:W-:Y:S01]  /*9090*/  ISETP.NE.AND.EX P0, PT, RZ, UR11, PT, P0 ;  /* 0x0000000bff007c0c */ /* 0x000fe2000bf05300 */
[----:B------:R-:W-:Y:S01]  /*90a0*/  IMAD.WIDE.U32 R6, R9, UR8, R2 ;  /* 0x0000000809067c25 */ /* 0x000fe2000f8e0002 */
[----:B------:R-:W-:-:S03]  /*90b0*/  ULDC UR8, c[0x0][0x618] ;  /* 0x0001860000087ab9 */ /* 0x000fc60000000800 */
[----:B------:R-:W-:Y:S01]  /*90c0*/  IMAD R9, R9, UR9, R8 ;  /* 0x0000000909097c24 */ /* 0x000fe2000f8e0208 */
[----:B------:R-:W-:Y:S01]  /*90d0*/  ULDC UR9, c[0x0][0x154] ;  /* 0x0000550000097ab9 */ /* 0x000fe20000000800 */
[----:B0-----:R-:W-:Y:S02]  /*90e0*/  IMAD.MOV R8, RZ, RZ, -R20 ;  /* 0x000000ffff087224 */ /* 0x001fe400078e0a14 */
[----:B------:R-:W-:Y:S02]  /*90f0*/  IMAD.IADD R7, R7, 0x1, R9 ;  /* 0x0000000107077824 */ /* 0x000fe400078e0209 */
[----:B-1----:R-:W-:Y:S01]  /*9100*/  IMAD R17, R18, R8, R17 ;  /* 0x0000000812117224 */ /* 0x002fe200078e0211 */
[----:B------:R-:W-:Y:S02]  /*9110*/  I2FP.F32.U32 R8, R12 ;  /* 0x0000000c00087245 */ /* 0x000fe40000201000 */
[--C-:B------:R-:W-:Y:S02]  /*9120*/  SHF.R.U64 R18, R6, UR8, R7.reuse ;  /* 0x0000000806127c19 */ /* 0x100fe40008001207 */
[----:B------:R-:W-:Y:S01]  /*9130*/  SHF.R.U32.HI R7, RZ, UR8, R7 ;  /* 0x00000008ff077c19 */ /* 0x000fe20008011607 */
[----:B------:R-:W-:Y:S01]  /*9140*/  FMUL R8, R8, UR9 ;  /* 0x0000000908087c20 */ /* 0x000fe20008400000 */
[----:B------:R-:W-:-:S02]  /*9150*/  ULDC UR8, c[0x0][0x608] ;  /* 0x0001820000087ab9 */ /* 0x000fc40000000800 */
[--C-:B------:R-:W-:Y:S01]  /*9160*/  SHF.R.U64 R20, R18, UR8, R7.reuse ;  /* 0x0000000812147c19 */ /* 0x100fe20008001207 */
[----:B------:R0:W1:Y:S01]  /*9170*/  F2I.U32.TRUNC.NTZ R22, R8 ;  /* 0x0000000800167305 */ /* 0x000062000020f000 */
[----:B------:R-:W-:Y:S01]  /*9180*/  SHF.R.U32.HI R7, RZ, UR8, R7 ;  /* 0x00000008ff077c19 */ /* 0x000fe20008011607 */
[----:B------:R-:W-:-:S03]  /*9190*/  ULDC UR8, c[0x0][0x658] ;  /* 0x0001960000087ab9 */ /* 0x000fc60000000800 */
[--C-:B------:R-:W-:Y:S02]  /*91a0*/  SHF.R.U64 R19, R20, UR8, R7.reuse ;  /* 0x0000000814137c19 */ /* 0x100fe40008001207 */
[----:B------:R-:W-:-:S03]  /*91b0*/  SHF.R.U32.HI R23, RZ, UR8, R7 ;  /* 0x00000008ff177c19 */ /* 0x000fc60008011607 */
[----:B------:R-:W-:Y:S02]  /*91c0*/  IMAD.MOV.U32 R6, RZ, RZ, R19 ;  /* 0x000000ffff067224 */ /* 0x000fe400078e0013 */
[----:B------:R-:W-:Y:S01]  /*91d0*/  IMAD.MOV.U32 R7, RZ, RZ, R23 ;  /* 0x000000ffff077224 */ /* 0x000fe200078e0017 */
[----:B0-----:R-:W-:Y:S06]  /*91e0*/  @!P0 BRA `(.L_x_185) ;  /* 0x0000000000288947 */ /* 0x001fec0003800000 */
        /* <DEDUP_REMOVED lines=10> */
.L_x_185:
[----:B------:R-:W-:Y:S01]  /*9290*/  ULDC UR8, c[0x0][0x648] ;  /* 0x0001920000087ab9 */ /* 0x000fe20000000800 */
[----:B-1----:R-:W-:Y:S01]  /*92a0*/  IMAD.MOV R22, RZ, RZ, -R22 ;  /* 0x000000ffff167224 */ /* 0x002fe200078e0a16 */
[----:B------:R-:W-:Y:S01]  /*92b0*/  SHF.R.U64 R7, R6, UR8, R7 ;  /* 0x0000000806077c19 */ /* 0x000fe20008001207 */
[----:B------:R-:W-:Y:S01]  /*92c0*/  ULDC UR8, c[0x0][0x638] ;  /* 0x00018e0000087ab9 */ /* 0x000fe20000000800 */
[----:B------:R-:W-:Y:S01]  /*92d0*/  LOP3.LUT R6, R20, UR7, RZ, 0xc0, !PT ;  /* 0x0000000714067c12 */ /* 0x000fe2000f8ec0ff */
[----:B--2---:R-:W-:Y:S01]  /*92e0*/  @P2 IMAD R17, R21, R22, R12 ;  /* 0x0000001615112224 */ /* 0x004fe200078e020c */
[----:B------:R-:W-:Y:S01]  /*92f0*/  LOP3.LUT R18, R18, UR4, RZ, 0xc0, !PT ;  /* 0x0000000412127c12 */ /* 0x000fe2000f8ec0ff */
[----:B------:R-:W-:Y:S01]  /*9300*/  IMAD.MOV R8, RZ, RZ, -R7 ;  /* 0x000000ffff087224 */ /* 0x000fe200078e0a07 */
[----:B------:R-:W-:Y:S01]  /*9310*/  ULDC UR9, c[0x0][0x610] ;  /* 0x0001840000097ab9 */ /* 0x000fe20000000800 */
[----:B------:R-:W-:Y:S02]  /*9320*/  IMAD R6, R7, UR5, R6 ;  /* 0x0000000507067c24 */ /* 0x000fe4000f8e0206 */
[----:B------:R-:W-:Y:S01]  /*9330*/  IMAD R19, R8, UR8, R19 ;  /* 0x0000000808137c24 */ /* 0x000fe2000f8e0213 */
[----:B------:R-:W-:Y:S01]  /*9340*/  ULDC UR8, c[0x0][0x600] ;  /* 0x0001800000087ab9 */ /* 0x000fe20000000800 */
[----:B------:R-:W-:-:S02]  /*9350*/  IMAD R6, R6, UR9, R17 ;  /* 0x0000000906067c24 */ /* 0x000fc4000f8e0211 */
[----:B------:R-:W-:Y:S02]  /*9360*/  IMAD R19, R19, UR8, R18 ;  /* 0x0000000813137c24 */ /* 0x000fe4000f8e0212 */
[----:B------:R-:W-:-:S03]  /*9370*/  IMAD.MOV.U32 R7, RZ, RZ, 0x1 ;  /* 0x00000001ff077424 */ /* 0x000fc600078e00ff */
[----:B------:R-:W-:Y:S02]  /*9380*/  SEL R17, R19, R6, !P2 ;  /* 0x0000000613117207 */ /* 0x000fe40005000000 */
[----:B------:R-:W-:-:S07]  /*9390*/  SEL R6, R6, R19, !P2 ;  /* 0x0000001306067207 */ /* 0x000fce0005000000 */
.L_x_183:
[----:B------:R-:W-:Y:S05]  /*93a0*/  BSYNC B1 ;  /* 0x0000000000017941 */ /* 0x000fea0003800000 */
.L_x_182:
[----:B------:R-:W-:-:S13]  /*93b0*/  LOP3.LUT P0, RZ, R7, 0xff, RZ, 0xc0, !PT ;  /* 0x000000ff07ff7812 */ /* 0x000fda000780c0ff */
[----:B------:R-:W-:Y:S05]  /*93c0*/  @P0 BRA `(.L_x_186) ;  /* 0xfffffff400380947 */ /* 0x000fea000383ffff */
[----:B------:R-:W-:Y:S05]  /*93d0*/  BSYNC B0 ;  /* 0x0000000000007941 */ /* 0x000fea0003800000 */
.L_x_175:
[----:B------:R-:W-:-:S03]  /*93e0*/  UMOV UR8, 0xffffffff ;  /* 0xffffffff00087882 */ /* 0x000fc60000000000 */
[----:B------:R-:W-:Y:S05]  /*93f0*/  BRA.DIV UR8, `(.L_x_187) ;  /* 0x0000000608887947 */ /* 0x000fea000b800000 */
[----:B------:R-:W-:-:S13]  /*9400*/  ELECT P0, URZ, PT ;  /* 0x00000000003f782f */ /* 0x000fda0003800000 */
.L_x_204:
[----:B------:R-:W-:Y:S04]  /*9410*/  BSSY B0, `(.L_x_188) ;  /* 0x0000046000007945 */ /* 0x000fe80003800000 */
[----:B------:R-:W-:Y:S05]  /*9420*/  @!P0 BRA `(.L_x_189) ;  /* 0x0000000400108947 */ /* 0x000fea0003800000 */
[----:B------:R-:W-:-:S04]  /*9430*/  LOP3.LUT R4, R4, 0x2, RZ, 0xfc, !PT ;  /* 0x0000000204047812 */ /* 0x000fc800078efcff */
[----:B------:R-:W-:-:S13]  /*9440*/  ISETP.NE.AND P0, PT, R4, 0x3, PT ;  /* 0x000000030400780c */ /* 0x000fda0003f05270 */
[----:B------:R-:W-:Y:S05]  /*9450*/  @!P0 BRA `(.L_x_190) ;  /* 0x0000000000048947 */ /* 0x000fea0003800000 */
[----:B------:R-:W-:Y:S01]  /*9460*/  BPT.TRAP 0x1 ;  /* 0x000000040000795c */ /* 0x000fe20000300000 */
.L_x_190:
[----:B------:R-:W0:Y:S01]  /*9470*/  S2R R3, SR_CgaCtaId ;  /* 0x0000000000037919 */ /* 0x000e220000008800 */
[----:B------:R-:W-:-:S04]  /*9480*/  MOV R0, 0x400 ;  /* 0x0000040000007802 */ /* 0x000fc80000000f00 */
[----:B0-----:R-:W-:Y:S02]  /*9490*/  LEA R0, R3, R0, 0x18 ;  /* 0x0000000003007211 */ /* 0x001fe400078ec0ff */
[----:B------:R-:W-:-:S03]  /*94a0*/  SHF.L.U32 R3, R11, 0x1f, RZ ;  /* 0x0000001f0b037819 */ /* 0x000fc600000006ff */
[----:B------:R-:W-:-:S04]  /*94b0*/  VIADD R0, R0, 0x38 ;  /* 0x0000003800007836 */ /* 0x000fc80000000000 */
[C---:B------:R-:W-:Y:S02]  /*94c0*/  IMAD R6, R15.reuse, 0x8, R0 ;  /* 0x000000080f067824 */ /* 0x040fe400078e0200 */
[----:B------:R-:W-:Y:S02]  /*94d0*/  VIADD R15, R15, 0x1 ;  /* 0x000000010f0f7836 */ /* 0x000fe40000000000 */
[----:B------:R-:W0:Y:S03]  /*94e0*/  SYNCS.PHASECHK.TRANS64.TRYWAIT P0, [R6+URZ], R3 ;  /* 0x00000003060075a7 */ /* 0x000e26000800017f */
[----:B------:R-:W-:-:S04]  /*94f0*/  ISETP.NE.AND P1, PT, R15, 0x7, PT ;  /* 0x000000070f00780c */ /* 0x000fc80003f25270 */
[----:B------:R-:W-:Y:S02]  /*9500*/  SEL R2, RZ, 0x1, P1 ;  /* 0x00000001ff027807 */ /* 0x000fe40000800000 */
[----:B------:R-:W-:Y:S02]  /*9510*/  SEL R15, R15, RZ, P1 ;  /* 0x000000ff0f0f7207 */ /* 0x000fe40000800000 */
[----:B------:R-:W-:-:S03]  /*9520*/  LOP3.LUT R8, R11, R2, RZ, 0x3c, !PT ;  /* 0x000000020b087212 */ /* 0x000fc600078e3cff */
[----:B------:R-:W-:Y:S01]  /*9530*/  IMAD R7, R15, 0x8, R0 ;  /* 0x000000080f077824 */ /* 0x000fe200078e0200 */
[----:B------:R-:W-:Y:S01]  /*9540*/  SHF.L.U32 R4, R8, 0x1f, RZ ;  /* 0x0000001f08047819 */ /* 0x000fe200000006ff */
[----:B0-----:R-:W-:Y:S06]  /*9550*/  @!P0 BRA `(.L_x_191) ;  /* 0x0000000400508947 */ /* 0x001fec0003800000 */
.L_x_205:
[----:B------:R-:W1:Y:S01]  /*9560*/  SYNCS.PHASECHK.TRANS64.TRYWAIT P0, [R7+URZ], R4 ;  /* 0x00000004070075a7 */ /* 0x000e62000800017f */
[----:B------:R-:W-:-:S05]  /*9570*/  VIADD R2, R15, 0x1 ;  /* 0x000000010f027836 */ /* 0x000fca0000000000 */
[----:B------:R-:W-:-:S04]  /*9580*/  ISETP.NE.AND P1, PT, R2, 0x7, PT ;  /* 0x000000070200780c */ /* 0x000fc80003f25270 */
[----:B0-----:R-:W-:Y:S02]  /*9590*/  SEL R3, RZ, 0x1, P1 ;  /* 0x00000001ff037807 */ /* 0x001fe40000800000 */
[----:B------:R-:W-:Y:S02]  /*95a0*/  SEL R9, R2, RZ, P1 ;  /* 0x000000ff02097207 */ /* 0x000fe40000800000 */
[----:B------:R-:W-:-:S03]  /*95b0*/  LOP3.LUT R8, R8, R3, RZ, 0x3c, !PT ;  /* 0x0000000308087212 */ /* 0x000fc600078e3cff */
[----:B------:R-:W-:Y:S01]  /*95c0*/  IMAD R6, R9, 0x8, R0 ;  /* 0x0000000809067824 */ /* 0x000fe200078e0200 */
[----:B------:R-:W-:Y:S01]  /*95d0*/  SHF.L.U32 R5, R8, 0x1f, RZ ;  /* 0x0000001f08057819 */ /* 0x000fe200000006ff */
[----:B-1----:R-:W-:Y:S06]  /*95e0*/  @!P0 BRA `(.L_x_192) ;  /* 0x0000000400408947 */ /* 0x002fec0003800000 */
.L_x_206:
[----:B------:R-:W1:Y:S01]  /*95f0*/  SYNCS.PHASECHK.TRANS64.TRYWAIT P0, [R6+URZ], R5 ;  /* 0x00000005060075a7 */ /* 0x000e62000800017f */
[----:B------:R-:W-:-:S05]  /*9600*/  VIADD R2, R9, 0x1 ;  /* 0x0000000109027836 */ /* 0x000fca0000000000 */
[----:B------:R-:W-:-:S04]  /*9610*/  ISETP.NE.AND P1, PT, R2, 0x7, PT ;  /* 0x000000070200780c */ /* 0x000fc80003f25270 */
[----:B------:R-:W-:Y:S02]  /*9620*/  SEL R3, RZ, 0x1, P1 ;  /* 0x00000001ff037807 */ /* 0x000fe40000800000 */
[----:B0-----:R-:W-:Y:S02]  /*9630*/  SEL R7, R2, RZ, P1 ;  /* 0x000000ff02077207 */ /* 0x001fe40000800000 */
[----:B------:R-:W-:-:S03]  /*9640*/  LOP3.LUT R8, R8, R3, RZ, 0x3c, !PT ;  /* 0x0000000308087212 */ /* 0x000fc600078e3cff */
[----:B------:R-:W-:Y:S01]  /*9650*/  IMAD R9, R7, 0x8, R0 ;  /* 0x0000000807097824 */ /* 0x000fe200078e0200 */
[----:B------:R-:W-:Y:S01]  /*9660*/  SHF.L.U32 R4, R8, 0x1f, RZ ;  /* 0x0000001f08047819 */ /* 0x000fe200000006ff */
[----:B-1----:R-:W-:Y:S06]  /*9670*/  @!P0 BRA `(.L_x_193) ;  /* 0x0000000400308947 */ /* 0x002fec0003800000 */
.L_x_207:
[----:B------:R-:W1:Y:S01]  /*9680*/  SYNCS.PHASECHK.TRANS64.TRYWAIT P0, [R9+URZ], R4 ;  /* 0x00000004090075a7 */ /* 0x000e62000800017f */
[----:B------:R-:W-:-:S05]  /*9690*/  VIADD R2, R7, 0x1 ;  /* 0x0000000107027836 */ /* 0x000fca0000000000 */
[----:B------:R-:W-:-:S04]  /*96a0*/  ISETP.NE.AND P1, PT, R2, 0x7, PT ;  /* 0x000000070200780c */ /* 0x000fc80003f25270 */
[----:B------:R-:W-:Y:S02]  /*96b0*/  SEL R3, RZ, 0x1, P1 ;  /* 0x00000001ff037807 */ /* 0x000fe40000800000 */
[----:B------:R-:W-:Y:S02]  /*96c0*/  SEL R7, R2, RZ, P1 ;  /* 0x000000ff02077207 */ /* 0x000fe40000800000 */
[----:B------:R-:W-:-:S03]  /*96d0*/  LOP3.LUT R8, R8, R3, RZ, 0x3c, !PT ;  /* 0x0000000308087212 */ /* 0x000fc600078e3cff */
[----:B------:R-:W-:Y:S01]  /*96e0*/  IMAD R10, R7, 0x8, R0 ;  /* 0x00000008070a7824 */ /* 0x000fe200078e0200 */
[----:B0-----:R-:W-:Y:S01]  /*96f0*/  SHF.L.U32 R5, R8, 0x1f, RZ ;  /* 0x0000001f08057819 */ /* 0x001fe200000006ff */
[----:B-1----:R-:W-:Y:S06]  /*9700*/  @!P0 BRA `(.L_x_194) ;  /* 0x0000000400208947 */ /* 0x002fec0003800000 */
.L_x_208:
[----:B------:R-:W1:Y:S01]  /*9710*/  SYNCS.PHASECHK.TRANS64.TRYWAIT P0, [R10+URZ], R5 ;  /* 0x000000050a0075a7 */ /* 0x000e62000800017f */
[----:B------:R-:W-:-:S05]  /*9720*/  VIADD R2, R7, 0x1 ;  /* 0x0000000107027836 */ /* 0x000fca0000000000 */
[----:B------:R-:W-:-:S04]  /*9730*/  ISETP.NE.AND P1, PT, R2, 0x7, PT ;  /* 0x000000070200780c */ /* 0x000fc80003f25270 */
[----:B------:R-:W-:Y:S02]  /*9740*/  SEL R3, RZ, 0x1, P1 ;  /* 0x00000001ff037807 */ /* 0x000fe40000800000 */
[----:B------:R-:W-:Y:S02]  /*9750*/  SEL R7, R2, RZ, P1 ;  /* 0x000000ff02077207 */ /* 0x000fe40000800000 */
[----:B0-----:R-:W-:-:S03]  /*9760*/  LOP3.LUT R9, R8, R3, RZ, 0x3c, !PT ;  /* 0x0000000308097212 */ /* 0x001fc600078e3cff */
[----:B------:R-:W-:Y:S01]  /*9770*/  IMAD R11, R7, 0x8, R0 ;  /* 0x00000008070b7824 */ /* 0x000fe200078e0200 */
[----:B------:R-:W-:Y:S01]  /*9780*/  SHF.L.U32 R6, R9, 0x1f, RZ ;  /* 0x0000001f09067819 */ /* 0x000fe200000006ff */
[----:B-1----:R-:W-:Y:S06]  /*9790*/  @!P0 BRA `(.L_x_195) ;  /* 0x0000000400108947 */ /* 0x002fec0003800000 */
.L_x_209:
[----:B------:R-:W1:Y:S01]  /*97a0*/  SYNCS.PHASECHK.TRANS64.TRYWAIT P0, [R11+URZ], R6 ;  /* 0x000000060b0075a7 */ /* 0x000e62000800017f */
[----:B------:R-:W-:-:S05]  /*97b0*/  VIADD R2, R7, 0x1 ;  /* 0x0000000107027836 */ /* 0x000fca0000000000 */
[----:B------:R-:W-:-:S04]  /*97c0*/  ISETP.NE.AND P1, PT, R2, 0x7, PT ;  /* 0x000000070200780c */ /* 0x000fc80003f25270 */
[----:B------:R-:W-:Y:S02]  /*97d0*/  SEL R4, RZ, 0x1, P1 ;  /* 0x00000001ff047807 */ /* 0x000fe40000800000 */
[----:B------:R-:W-:Y:S02]  /*97e0*/  SEL R3, R2, RZ, P1 ;  /* 0x000000ff02037207 */ /* 0x000fe40000800000 */
[----:B------:R-:W-:Y:S01]  /*97f0*/  LOP3.LUT R4, R9, R4, RZ, 0x3c, !PT ;  /* 0x0000000409047212 */ /* 0x000fe200078e3cff */
[----:B-1----:R-:W-:Y:S06]  /*9800*/  @!P0 BRA `(.L_x_196) ;  /* 0x0000000400088947 */ /* 0x002fec0003800000 */
.L_x_210:
[----:B------:R-:W-:Y:S01]  /*9810*/  IMAD R3, R3, 0x8, R0 ;  /* 0x0000000803037824 */ /* 0x000fe200078e0200 */
[----:B------:R-:W-:-:S07]  /*9820*/  SHF.L.U32 R0, R4, 0x1f, RZ ;  /* 0x0000001f04007819 */ /* 0x000fce00000006ff */
.L_x_197:
[----:B--2---:R2:W3:Y:S02]  /*9830*/  SYNCS.PHASECHK.TRANS64.TRYWAIT P0, [R3+URZ], R0 ;  /* 0x00000000030075a7 */ /* 0x0044e4000800017f */
[----:B---3--:R-:W-:Y:S05]  /*9840*/  @!P0 NANOSLEEP.SYNCS 0x989680 ;  /* 0x009896800000895d */ /* 0x008fea0003900000 */
[----:B------:R-:W3:Y:S02]  /*9850*/  @!P0 SYNCS.PHASECHK.TRANS64 P0, [R3+URZ], R0 ;  /* 0x00000000030085a7 */ /* 0x000ee4000800007f */
[----:B---3--:R-:W-:Y:S05]  /*9860*/  @!P0 BRA `(.L_x_197) ;  /* 0xfffffffc00f08947 */ /* 0x008fea000383ffff */
.L_x_189:
[----:B------:R-:W-:Y:S05]  /*9870*/  BSYNC B0 ;  /* 0x0000000000007941 */ /* 0x000fea0003800000 */
.L_x_188:
[----:B------:R-:W-:Y:S05]  /*9880*/  EXIT ;  /* 0x000000000000794d */ /* 0x000fea0003800000 */
.L_x_21:
[----:B-1----:R-:W-:-:S04]  /*9890*/  IMAD.U32 R13, RZ, RZ, UR6 ;  /* 0x00000006ff0d7e24 */ /* 0x002fc8000f8e00ff */
[----:B------:R1:W4:Y:S03]  /*98a0*/  SYNCS.PHASECHK.TRANS64.TRYWAIT P0, [R13+URZ], R12 ;  /* 0x0000000c0d0075a7 */ /* 0x000326000800017f */
[----:B----4-:R-:W-:Y:S05]  /*98b0*/  @!P0 NANOSLEEP.SYNCS 0x989680 ;  /* 0x009896800000895d */ /* 0x010fea0003900000 */
[----:B------:R-:W4:Y:S02]  /*98c0*/  @!P0 SYNCS.PHASECHK.TRANS64 P0, [R13+URZ], R12 ;  /* 0x0000000c0d0085a7 */ /* 0x000f24000800007f */
[----:B----4-:R-:W-:Y:S05]  /*98d0*/  @!P0 BRA `(.L_x_21) ;  /* 0xfffffffc00ec8947 */ /* 0x010fea000383ffff */
[----:B------:R-:W-:Y:S05]  /*98e0*/  BRA `(.L_x_20) ;  /* 0xffffff7c00dc7947 */ /* 0x000fea000383ffff */
.L_x_27:
[----:B-1----:R-:W-:-:S04]  /*98f0*/  IMAD.U32 R145, RZ, RZ, UR12 ;  /* 0x0000000cff917e24 */ /* 0x002fc8000f8e00ff */
[----:B------:R1:W4:Y:S03]  /*9900*/  SYNCS.PHASECHK.TRANS64.TRYWAIT P0, [R145+URZ], R140 ;  /* 0x0000008c910075a7 */ /* 0x000326000800017f */
[----:B----4-:R-:W-:Y:S05]  /*9910*/  @!P0 NANOSLEEP.SYNCS 0x989680 ;  /* 0x009896800000895d */ /* 0x010fea0003900000 */
[----:B------:R-:W4:Y:S02]  /*9920*/  @!P0 SYNCS.PHASECHK.TRANS64 P0, [R145+URZ], R140 ;  /* 0x0000008c910085a7 */ /* 0x000f24000800007f */
[----:B----4-:R-:W-:Y:S05]  /*9930*/  @!P0 BRA `(.L_x_27) ;  /* 0xfffffffc00ec8947 */ /* 0x010fea000383ffff */
[----:B------:R-:W-:Y:S05]  /*9940*/  BRA `(.L_x_26) ;  /* 0xffffff8800507947 */ /* 0x000fea000383ffff */
.L_x_176:
[----:B------:R-:W-:Y:S01]  /*9950*/  BSSY B1, `(.L_x_198) ;  /* 0x0000006000017945 */ /* 0x000fe20003800000 */
[----:B------:R-:W-:-:S07]  /*9960*/  IMAD.MOV.U32 R7, RZ, RZ, -0x1 ;  /* 0xffffffffff077424 */ /* 0x000fce00078e00ff */
[----:B------:R-:W-:Y:S05]  /*9970*/  WARPSYNC.COLLECTIVE R7, `(.L_x_199) ;  /* 0x00000000070c7348 */ /* 0x000fea0003c00000 */
[----:B------:R-:W-:Y:S02]  /*9980*/  ELECT P0, UR62, PT ;  /* 0x00000000003e782f */ /* 0x000fe40003800000 */
[----:B------:R-:W-:Y:S01]  /*9990*/  MOV R7, UR62 ;  /* 0x0000003e00077c02 */ /* 0x000fe20008000f00 */
[----:B------:R-:W-:Y:S10]  /*99a0*/  ENDCOLLECTIVE ;  /* 0x000000000000791b */ /* 0x000ff40003800000 */
.L_x_199:
[----:B------:R-:W-:Y:S05]  /*99b0*/  BSYNC B1 ;  /* 0x0000000000017941 */ /* 0x000fea0003800000 */
.L_x_198:
[----:B------:R-:W-:Y:S05]  /*99c0*/  BRA `(.L_x_200) ;  /* 0xffffffec00c47947 */ /* 0x000fea000383ffff */
.L_x_179:
[----:B-1----:R1:W2:Y:S02]  /*99d0*/  SYNCS.PHASECHK.TRANS64.TRYWAIT P0, [R20+URZ+0x38], R9 ;  /* 0x00003809140075a7 */ /* 0x0022a4000800017f */
[----:B--2---:R-:W-:Y:S05]  /*99e0*/  @!P0 NANOSLEEP.SYNCS 0x989680 ;  /* 0x009896800000895d */ /* 0x004fea0003900000 */
[----:B------:R-:W2:Y:S02]  /*99f0*/  @!P0 SYNCS.PHASECHK.TRANS64 P0, [R20+URZ+0x38], R9 ;  /* 0x00003809140085a7 */ /* 0x000ea4000800007f */
[----:B--2---:R-:W-:Y:S05]  /*9a00*/  @!P0 BRA `(.L_x_179) ;  /* 0xfffffffc00f08947 */ /* 0x004fea000383ffff */
[----:B------:R-:W-:Y:S05]  /*9a10*/  BRA `(.L_x_201) ;  /* 0xfffffff000007947 */ /* 0x000fea000383ffff */
.L_x_187:
[----:B------:R-:W-:Y:S01]  /*9a20*/  BSSY B0, `(.L_x_202) ;  /* 0x0000006000007945 */ /* 0x000fe20003800000 */
[----:B------:R-:W-:-:S07]  /*9a30*/  IMAD.MOV.U32 R7, RZ, RZ, -0x1 ;  /* 0xffffffffff077424 */ /* 0x000fce00078e00ff */
[----:B------:R-:W-:Y:S05]  /*9a40*/  WARPSYNC.COLLECTIVE R7, `(.L_x_203) ;  /* 0x00000000070c7348 */ /* 0x000fea0003c00000 */
[----:B------:R-:W-:Y:S02]  /*9a50*/  ELECT P0, UR62, PT ;  /* 0x00000000003e782f */ /* 0x000fe40003800000 */
[----:B------:R-:W-:Y:S01]  /*9a60*/  MOV R7, UR62 ;  /* 0x0000003e00077c02 */ /* 0x000fe20008000f00 */
[----:B------:R-:W-:Y:S10]  /*9a70*/  ENDCOLLECTIVE ;  /* 0x000000000000791b */ /* 0x000ff40003800000 */
.L_x_203:
[----:B------:R-:W-:Y:S05]  /*9a80*/  BSYNC B0 ;  /* 0x0000000000007941 */ /* 0x000fea0003800000 */
.L_x_202:
[----:B------:R-:W-:Y:S05]  /*9a90*/  BRA `(.L_x_204) ;  /* 0xfffffff8005c7947 */ /* 0x000fea000383ffff */
.L_x_191:
[----:B0-----:R0:W1:Y:S02]  /*9aa0*/  SYNCS.PHASECHK.TRANS64.TRYWAIT P0, [R6+URZ], R3 ;  /* 0x00000003060075a7 */ /* 0x001064000800017f */
[----:B-1----:R-:W-:Y:S05]  /*9ab0*/  @!P0 NANOSLEEP.SYNCS 0x989680 ;  /* 0x009896800000895d */ /* 0x002fea0003900000 */
[----:B------:R-:W1:Y:S02]  /*9ac0*/  @!P0 SYNCS.PHASECHK.TRANS64 P0, [R6+URZ], R3 ;  /* 0x00000003060085a7 */ /* 0x000e64000800007f */
[----:B-1----:R-:W-:Y:S05]  /*9ad0*/  @!P0 BRA `(.L_x_191) ;  /* 0xfffffffc00f08947 */ /* 0x002fea000383ffff */
[----:B------:R-:W-:Y:S05]  /*9ae0*/  BRA `(.L_x_205) ;  /* 0xfffffff8009c7947 */ /* 0x000fea000383ffff */
.L_x_192:
[----:B0-----:R0:W1:Y:S02]  /*9af0*/  SYNCS.PHASECHK.TRANS64.TRYWAIT P0, [R7+URZ], R4 ;  /* 0x00000004070075a7 */ /* 0x001064000800017f */
[----:B-1----:R-:W-:Y:S05]  /*9b00*/  @!P0 NANOSLEEP.SYNCS 0x989680 ;  /* 0x009896800000895d */ /* 0x002fea0003900000 */
[----:B------:R-:W1:Y:S02]  /*9b10*/  @!P0 SYNCS.PHASECHK.TRANS64 P0, [R7+URZ], R4 ;  /* 0x00000004070085a7 */ /* 0x000e64000800007f */
[----:B-1----:R-:W-:Y:S05]  /*9b20*/  @!P0 BRA `(.L_x_192) ;  /* 0xfffffffc00f08947 */ /* 0x002fea000383ffff */
[----:B------:R-:W-:Y:S05]  /*9b30*/  BRA `(.L_x_206) ;  /* 0xfffffff800ac7947 */ /* 0x000fea000383ffff */
.L_x_193:
[----:B0-----:R0:W1:Y:S02]  /*9b40*/  SYNCS.PHASECHK.TRANS64.TRYWAIT P0, [R6+URZ], R5 ;  /* 0x00000005060075a7 */ /* 0x001064000800017f */
[----:B-1----:R-:W-:Y:S05]  /*9b50*/  @!P0 NANOSLEEP.SYNCS 0x989680 ;  /* 0x009896800000895d */ /* 0x002fea0003900000 */
[----:B------:R-:W1:Y:S02]  /*9b60*/  @!P0 SYNCS.PHASECHK.TRANS64 P0, [R6+URZ], R5 ;  /* 0x00000005060085a7 */ /* 0x000e64000800007f */
[----:B-1----:R-:W-:Y:S05]  /*9b70*/  @!P0 BRA `(.L_x_193) ;  /* 0xfffffffc00f08947 */ /* 0x002fea000383ffff */
[----:B------:R-:W-:Y:S05]  /*9b80*/  BRA `(.L_x_207) ;  /* 0xfffffff800bc7947 */ /* 0x000fea000383ffff */
.L_x_194:
[----:B0-----:R0:W1:Y:S02]  /*9b90*/  SYNCS.PHASECHK.TRANS64.TRYWAIT P0, [R9+URZ], R4 ;  /* 0x00000004090075a7 */ /* 0x001064000800017f */
[----:B-1----:R-:W-:Y:S05]  /*9ba0*/  @!P0 NANOSLEEP.SYNCS 0x989680 ;  /* 0x009896800000895d */ /* 0x002fea0003900000 */
[----:B------:R-:W1:Y:S02]  /*9bb0*/  @!P0 SYNCS.PHASECHK.TRANS64 P0, [R9+URZ], R4 ;  /* 0x00000004090085a7 */ /* 0x000e64000800007f */
[----:B-1----:R-:W-:Y:S05]  /*9bc0*/  @!P0 BRA `(.L_x_194) ;  /* 0xfffffffc00f08947 */ /* 0x002fea000383ffff */
[----:B------:R-:W-:Y:S05]  /*9bd0*/  BRA `(.L_x_208) ;  /* 0xfffffff800cc7947 */ /* 0x000fea000383ffff */
.L_x_195:
[----:B0-----:R0:W1:Y:S02]  /*9be0*/  SYNCS.PHASECHK.TRANS64.TRYWAIT P0, [R10+URZ], R5 ;  /* 0x000000050a0075a7 */ /* 0x001064000800017f */
[----:B-1----:R-:W-:Y:S05]  /*9bf0*/  @!P0 NANOSLEEP.SYNCS 0x989680 ;  /* 0x009896800000895d */ /* 0x002fea0003900000 */
[----:B------:R-:W1:Y:S02]  /*9c00*/  @!P0 SYNCS.PHASECHK.TRANS64 P0, [R10+URZ], R5 ;  /* 0x000000050a0085a7 */ /* 0x000e64000800007f */
[----:B-1----:R-:W-:Y:S05]  /*9c10*/  @!P0 BRA `(.L_x_195) ;  /* 0xfffffffc00f08947 */ /* 0x002fea000383ffff */
[----:B------:R-:W-:Y:S05]  /*9c20*/  BRA `(.L_x_209) ;  /* 0xfffffff800dc7947 */ /* 0x000fea000383ffff */
.L_x_196:
[----:B-1----:R1:W2:Y:S02]  /*9c30*/  SYNCS.PHASECHK.TRANS64.TRYWAIT P0, [R11+URZ], R6 ;  /* 0x000000060b0075a7 */ /* 0x0022a4000800017f */
[----:B--2---:R-:W-:Y:S05]  /*9c40*/  @!P0 NANOSLEEP.SYNCS 0x989680 ;  /* 0x009896800000895d */ /* 0x004fea0003900000 */
[----:B------:R-:W2:Y:S02]  /*9c50*/  @!P0 SYNCS.PHASECHK.TRANS64 P0, [R11+URZ], R6 ;  /* 0x000000060b0085a7 */ /* 0x000ea4000800007f */
[----:B--2---:R-:W-:Y:S05]  /*9c60*/  @!P0 BRA `(.L_x_196) ;  /* 0xfffffffc00f08947 */ /* 0x004fea000383ffff */
[----:B------:R-:W-:Y:S05]  /*9c70*/  BRA `(.L_x_210) ;  /* 0xfffffff800e47947 */ /* 0x000fea000383ffff */
.L_x_211:
[----:B------:R-:W-:-:S00]  /*9c80*/  BRA `(.L_x_211) ;  /* 0xfffffffc00fc7947 */ /* 0x000fc0000383ffff */
[----:B------:R-:W-:-:S00]  /*9c90*/  NOP ;  /* 0x0000000000007918 */ /* 0x000fc00000000000 */
        /* <DEDUP_REMOVED lines=14> */
.L_x_212:


//--------------------- .nv.shared._ZN7cutlass13device_kernelINS_4gemm6kernel13GemmUniversalIN4cute5tupleIJiiiiEEENS1_10collective13CollectiveMmaINS1_37MainloopSm90TmaGmmaWarpSpecializedFP8ILi7ENS5_IJNS4_1CILi2EEESB_NSA_ILi1EEEEEENS1_35KernelTmaWarpSpecializedCooperativeEEENS5_IJNSA_ILi128EEESG_SG_EEENS_12float_e5m2_tENS5_IJlSC_lEEESI_SJ_NS4_8TiledMMAINS4_8MMA_AtomIJNS4_4SM904GMMA31MMA_64x128x32_F32E5M2E5M2_SS_TNILNSN_7ScaleInE1ELSP_1EEEEEENS4_6LayoutINS5_IJSB_SC_SC_EEENS5_IJSC_NSA_ILi0EEESU_EEEEENS5_IJNS4_10UnderscoreESX_SX_EEEEENS4_23SM90_TMA_LOAD_MULTICASTENS4_14ComposedLayoutINS4_7SwizzleILi3ELi4ELi3EEENS4_18smem_ptr_flag_bitsILi8EEENSS_INS5_IJNSA_ILi8EEESG_EEENS5_IJSG_SC_EEEEEEEvNS4_8identityES10_S1A_vS1B_EENS_8epilogue10collective6detail29Sm90TmaWarpSpecializedAdapterINS1E_15DefaultEpilogueISI_SJ_SJ_NS1D_6thread17LinearCombinationISI_Li1EffLNS1I_9ScaleType4KindE0ELNS_15FloatRoundStyleE2ESI_EENS1_15EpilogueDefaultEEEEEvvEEEEvNT_6ParamsE --------------------------
	.section	.nv.shared._ZN7cutlass13device_kernelINS_4gemm6kernel13GemmUniversalIN4cute5tupleIJiiiiEEENS1_10collective13CollectiveMmaINS1_37MainloopSm90TmaGmmaWarpSpecializedFP8ILi7ENS5_IJNS4_1CILi2EEESB_NSA_ILi1EEEEEENS1_35KernelTmaWarpSpecializedCooperativeEEENS5_IJNSA_ILi128EEESG_SG_EEENS_12float_e5m2_tENS5_IJlSC_lEEESI_SJ_NS4_8TiledMMAINS4_8MMA_AtomIJNS4_4SM904GMMA31MMA_64x128x32_F32E5M2E5M2_SS_TNILNSN_7ScaleInE1ELSP_1EEEEEENS4_6LayoutINS5_IJSB_SC_SC_EEENS5_IJSC_NSA_ILi0EEESU_EEEEENS5_IJNS4_10UnderscoreESX_SX_EEEEENS4_23SM90_TMA_LOAD_MULTICASTENS4_14ComposedLayoutINS4_7SwizzleILi3ELi4ELi3EEENS4_18smem_ptr_flag_bitsILi8EEENSS_INS5_IJNSA_ILi8EEESG_EEENS5_IJSG_SC_EEEEEEEvNS4_8identityES10_S1A_vS1B_EENS_8epilogue10collective6detail29Sm90TmaWarpSpecializedAdapterINS1E_15DefaultEpilogueISI_SJ_SJ_NS1D_6thread17LinearCombinationISI_Li1EffLNS1I_9ScaleType4KindE0ELNS_15FloatRoundStyleE2ESI_EENS1_15EpilogueDefaultEEEEEvvEEEEvNT_6ParamsE,"aw",@nobits
	.sectionflags	@""
	.align	16
	.zero		1024


//--------------------- .nv.shared.reserved.0     --------------------------
	.section	.nv.shared.reserved.0,"aw",@nobits
	.weak		__nv_reservedSMEM_offset_0_alias
	.size		__nv_reservedSMEM_offset_0_alias, 0, 0
	.other		__nv_reservedSMEM_offset_0_alias,@"STO_CUDA_RESERVED_SHARED STV_DEFAULT"
__nv_reservedSMEM_offset_0_alias:
	.zero		0


//--------------------- .nv.global                --------------------------
	.section	.nv.global,"aw",@nobits
.nv.global:
	.type		_ZN39_INTERNAL_095a4fd4_4_k_cu_39b57b39_49714cute1_E,@object
	.size		_ZN39_INTERNAL_095a4fd4_4_k_cu_39b57b39_49714cute1_E,(_ZN39_INTERNAL_095a4fd4_4_k_cu_39b57b39_49714cuda3std3__45__cpo6cbeginE - _ZN39_INTERNAL_095a4fd4_4_k_cu_39b57b39_49714cute1_E)
_ZN39_INTERNAL_095a4fd4_4_k_cu_39b57b39_49714cute1_E:
	.zero		1
	.type		_ZN39_INTERNAL_095a4fd4_4_k_cu_39b57b39_49714cuda3std3__45__cpo6cbeginE,@object
	.size		_ZN39_INTERNAL_095a4fd4_4_k_cu_39b57b39_49714cuda3std3__45__cpo6cbeginE,(_ZN39_INTERNAL_095a4fd4_4_k_cu_39b57b39_49714cuda3std3__48in_placeE - _ZN39_INTERNAL_095a4fd4_4_k_cu_39b57b39_49714cuda3std3__45__cpo6cbeginE)
_ZN39_INTERNAL_095a4fd4_4_k_cu_39b57b39_49714cuda3std3__45__cpo6cbeginE:
	.zero		1
	.type		_ZN39_INTERNAL_095a4fd4_4_k_cu_39b57b39_49714cuda3std3__48in_placeE,@object
	.size		_ZN39_INTERNAL_095a4fd4_4_k_cu_39b57b39_49714cuda3std3__48in_placeE,(_ZN39_INTERNAL_095a4fd4_4_k_cu_39b57b39_49714cuda3std6ranges3__45__cpo9iter_moveE - _ZN39_INTERNAL_095a4fd4_4_k_cu_39b57b39_49714cuda3std3__48in_placeE)
_ZN39_INTERNAL_095a4fd4_4_k_cu_39b57b39_49714cuda3std3__48in_placeE:
	.zero		1
	.type		_ZN39_INTERNAL_095a4fd4_4_k_cu_39b57b39_49714cuda3std6ranges3__45__cpo9iter_moveE,@object
	.size		_ZN39_INTERNAL_095a4fd4_4_k_cu_39b57b39_49714cuda3std6ranges3__45__cpo9iter_moveE,(_ZN39_INTERNAL_095a4fd4_4_k_cu_39b57b39_49714cuda3std3__45__cpo5beginE - _ZN39_INTERNAL_095a4fd4_4_k_cu_39b57b39_49714cuda3std6ranges3__45__cpo9iter_moveE)
_ZN39_INTERNAL_095a4fd4_4_k_cu_39b57b39_49714cuda3std6ranges3__45__cpo9iter_moveE:
	.zero		1
	.type		_ZN39_INTERNAL_095a4fd4_4_k_cu_39b57b39_49714cuda3std3__45__cpo5beginE,@object
	.size		_ZN39_INTERNAL_095a4fd4_4_k_cu_39b57b39_49714cuda3std3__45__cpo5beginE,(_ZN39_INTERNAL_095a4fd4_4_k_cu_39b57b39_49714cuda3std3__441_GLOBAL__N__095a4fd4_4_k_cu_39b57b39_49716ignoreE - _ZN39_INTERNAL_095a4fd4_4_k_cu_39b57b39_49714cuda3std3__45__cpo5beginE)
_ZN39_INTERNAL_095a4fd4_4_k_cu_39b57b39_49714cuda3std3__45__cpo5beginE:
	.zero		1
	.type		_ZN39_INTERNAL_095a4fd4_4_k_cu_39b57b39_49714cuda3std3__441_GLOBAL__N__095a4fd4_4_k_cu_39b57b39_49716ignoreE,@object
	.size		_ZN39_INTERNAL_095a4fd4_4_k_cu_39b57b39_49714cuda3std3__441_GLOBAL__N__095a4fd4_4_k_cu_39b57b39_49716ignoreE,(_ZN39_INTERNAL_095a4fd4_4_k_cu_39b57b39_49714cute7productE - _ZN39_INTERNAL_095a4fd4_4_k_cu_39b57b39_49714cuda3std3__441_GLOBAL__N__095a4fd4_4_k_cu_39b57b39_49716ignoreE)
_ZN39_INTERNAL_095a4fd4_4_k_cu_39b57b39_49714cuda3std3__441_GLOBAL__N__095a4fd4_4_k_cu_39b57b39_49716ignoreE:
	.zero		1
	.type		_ZN39_INTERNAL_095a4fd4_4_k_cu_39b57b39_49714cute7productE,@object
	.size		_ZN39_INTERNAL_095a4fd4_4_k_cu_39b57b39_49714cute7productE,(_ZN39_INTERNAL_095a4fd4_4_k_cu_39b57b39_49714cuda3std3__45__cpo3endE - _ZN39_INTERNAL_095a4fd4_4_k_cu_39b57b39_49714cute7productE)
_ZN39_INTERNAL_095a4fd4_4_k_cu_39b57b39_49714cute7productE:
	.zero		1
	.type		_ZN39_INTERNAL_095a4fd4_4_k_cu_39b57b39_49714cuda3std3__45__cpo3endE,@object
	.size		_ZN39_INTERNAL_095a4fd4_4_k_cu_39b57b39_49714cuda3std3__45__cpo3endE,(_ZN39_INTERNAL_095a4fd4_4_k_cu_39b57b39_49714cuda3std3__419piecewise_constructE - _ZN39_INTERNAL_095a4fd4_4_k_cu_39b57b39_49714cuda3std3__45__cpo3endE)
_ZN39_INTERNAL_095a4fd4_4_k_cu_39b57b39_49714cuda3std3__45__cpo3endE:
	.zero		1
	.type		_ZN39_INTERNAL_095a4fd4_4_k_cu_39b57b39_49714cuda3std3__419piecewise_constructE,@object
	.size		_ZN39_INTERNAL_095a4fd4_4_k_cu_39b57b39_49714cuda3std3__419piecewise_constructE,(_ZN39_INTERNAL_095a4fd4_4_k_cu_39b57b39_49714cuda3std3__45__cpo4cendE - _ZN39_INTERNAL_095a4fd4_4_k_cu_39b57b39_49714cuda3std3__419piecewise_constructE)
_ZN39_INTERNAL_095a4fd4_4_k_cu_39b57b39_49714cuda3std3__419piecewise_constructE:
	.zero		1
	.type		_ZN39_INTERNAL_095a4fd4_4_k_cu_39b57b39_49714cuda3std3__45__cpo4cendE,@object
	.size		_ZN39_INTERNAL_095a4fd4_4_k_cu_39b57b39_49714cuda3std3__45__cpo4cendE,(_ZN39_INTERNAL_095a4fd4_4_k_cu_39b57b39_49714cuda3std6ranges3__45__cpo4swapE - _ZN39_INTERNAL_095a4fd4_4_k_cu_39b57b39_49714cuda3std3__45__cpo4cendE)
_ZN39_INTERNAL_095a4fd4_4_k_cu_39b57b39_49714cuda3std3__45__cpo4cendE:
	.zero		1
	.type		_ZN39_INTERNAL_095a4fd4_4_k_cu_39b57b39_49714cuda3std6ranges3__45__cpo4swapE,@object
	.size		_ZN39_INTERNAL_095a4fd4_4_k_cu_39b57b39_49714cuda3std6ranges3__45__cpo4swapE,(.L_7 - _ZN39_INTERNAL_095a4fd4_4_k_cu_39b57b39_49714cuda3std6ranges3__45__cpo4swapE)
_ZN39_INTERNAL_095a4fd4_4_k_cu_39b57b39_49714cuda3std6ranges3__45__cpo4swapE:
	.zero		1
.L_7:


//--------------------- .nv.constant0._ZN7cutlass13device_kernelINS_4gemm6kernel13GemmUniversalIN4cute5tupleIJiiiiEEENS1_10collective13CollectiveMmaINS1_37MainloopSm90TmaGmmaWarpSpecializedFP8ILi7ENS5_IJNS4_1CILi2EEESB_NSA_ILi1EEEEEENS1_35KernelTmaWarpSpecializedCooperativeEEENS5_IJNSA_ILi128EEESG_SG_EEENS_12float_e5m2_tENS5_IJlSC_lEEESI_SJ_NS4_8TiledMMAINS4_8MMA_AtomIJNS4_4SM904GMMA31MMA_64x128x32_F32E5M2E5M2_SS_TNILNSN_7ScaleInE1ELSP_1EEEEEENS4_6LayoutINS5_IJSB_SC_SC_EEENS5_IJSC_NSA_ILi0EEESU_EEEEENS5_IJNS4_10UnderscoreESX_SX_EEEEENS4_23SM90_TMA_LOAD_MULTICASTENS4_14ComposedLayoutINS4_7SwizzleILi3ELi4ELi3EEENS4_18smem_ptr_flag_bitsILi8EEENSS_INS5_IJNSA_ILi8EEESG_EEENS5_IJSG_SC_EEEEEEEvNS4_8identityES10_S1A_vS1B_EENS_8epilogue10collective6detail29Sm90TmaWarpSpecializedAdapterINS1E_15DefaultEpilogueISI_SJ_SJ_NS1D_6thread17LinearCombinationISI_Li1EffLNS1I_9ScaleType4KindE0ELNS_15FloatRoundStyleE2ESI_EENS1_15EpilogueDefaultEEEEEvvEEEEvNT_6ParamsE --------------------------
	.section	.nv.constant0._ZN7cutlass13device_kernelINS_4gemm6kernel13GemmUniversalIN4cute5tupleIJiiiiEEENS1_10collective13CollectiveMmaINS1_37MainloopSm90TmaGmmaWarpSpecializedFP8ILi7ENS5_IJNS4_1CILi2EEESB_NSA_ILi1EEEEEENS1_35KernelTmaWarpSpecializedCooperativeEEENS5_IJNSA_ILi128EEESG_SG_EEENS_12float_e5m2_tENS5_IJlSC_lEEESI_SJ_NS4_8TiledMMAINS4_8MMA_AtomIJNS4_4SM904GMMA31MMA_64x128x32_F32E5M2E5M2_SS_TNILNSN_7ScaleInE1ELSP_1EEEEEENS4_6LayoutINS5_IJSB_SC_SC_EEENS5_IJSC_NSA_ILi0EEESU_EEEEENS5_IJNS4_10UnderscoreESX_SX_EEEEENS4_23SM90_TMA_LOAD_MULTICASTENS4_14ComposedLayoutINS4_7SwizzleILi3ELi4ELi3EEENS4_18smem_ptr_flag_bitsILi8EEENSS_INS5_IJNSA_ILi8EEESG_EEENS5_IJSG_SC_EEEEEEEvNS4_8identityES10_S1A_vS1B_EENS_8epilogue10collective6detail29Sm90TmaWarpSpecializedAdapterINS1E_15DefaultEpilogueISI_SJ_SJ_NS1D_6thread17LinearCombinationISI_Li1EffLNS1I_9ScaleType4KindE0ELNS_15FloatRoundStyleE2ESI_EENS1_15EpilogueDefaultEEEEEvvEEEEvNT_6ParamsE,"a",@progbits
	.sectionflags	@""
	.align	4
.nv.constant0._ZN7cutlass13device_kernelINS_4gemm6kernel13GemmUniversalIN4cute5tupleIJiiiiEEENS1_10collective13CollectiveMmaINS1_37MainloopSm90TmaGmmaWarpSpecializedFP8ILi7ENS5_IJNS4_1CILi2EEESB_NSA_ILi1EEEEEENS1_35KernelTmaWarpSpecializedCooperativeEEENS5_IJNSA_ILi128EEESG_SG_EEENS_12float_e5m2_tENS5_IJlSC_lEEESI_SJ_NS4_8TiledMMAINS4_8MMA_AtomIJNS4_4SM904GMMA31MMA_64x128x32_F32E5M2E5M2_SS_TNILNSN_7ScaleInE1ELSP_1EEEEEENS4_6LayoutINS5_IJSB_SC_SC_EEENS5_IJSC_NSA_ILi0EEESU_EEEEENS5_IJNS4_10UnderscoreESX_SX_EEEEENS4_23SM90_TMA_LOAD_MULTICASTENS4_14ComposedLayoutINS4_7SwizzleILi3ELi4ELi3EEENS4_18smem_ptr_flag_bitsILi8EEENSS_INS5_IJNSA_ILi8EEESG_EEENS5_IJSG_SC_EEEEEEEvNS4_8identityES10_S1A_vS1B_EENS_8epilogue10collective6detail29Sm90TmaWarpSpecializedAdapterINS1E_15DefaultEpilogueISI_SJ_SJ_NS1D_6thread17LinearCombinationISI_Li1EffLNS1I_9ScaleType4KindE0ELNS_15FloatRoundStyleE2ESI_EENS1_15EpilogueDefaultEEEEEvvEEEEvNT_6ParamsE:
	.zero		1664


//--------------------- SYMBOLS --------------------------

	.type		.nv.reservedSmem.offset0,@object
	.size		.nv.reservedSmem.offset0,0x4
